def matmul_kernel(
    a_ptr,
    b_ptr,
    c_ptr,
    M,
    N,
    K,
    stride_am,
    stride_ak,
    stride_bk,
    stride_bn,
    stride_cm,
    stride_cn,
    BLOCK_M: tl.constexpr,
    BLOCK_N: tl.constexpr,
    BLOCK_K: tl.constexpr,
    GROUP_M: tl.constexpr,
):
    pid = tl.program_id(axis=0)
    num_pid_m = tl.cdiv(M, BLOCK_M)
    num_pid_n = tl.cdiv(N, BLOCK_N)
    num_pid_in_group = GROUP_M * num_pid_n
    group_id = pid // num_pid_in_group
    first_pid_m = group_id * GROUP_M
    group_size_m = min(num_pid_m - first_pid_m, GROUP_M)
    pid_m = first_pid_m + ((pid % num_pid_in_group) % group_size_m)
    pid_n = (pid % num_pid_in_group) // group_size_m

    offs_am = (pid_m * BLOCK_M + tl.arange(0, BLOCK_M)) % M
    offs_bn = (pid_n * BLOCK_N + tl.arange(0, BLOCK_N)) % N
    offs_k = tl.arange(0, BLOCK_K)
    a_ptrs = a_ptr + offs_am[:, None] * stride_am + offs_k[None, :] * stride_ak
    b_ptrs = b_ptr + offs_k[:, None] * stride_bk + offs_bn[None, :] * stride_bn

    acc = tl.zeros((BLOCK_M, BLOCK_N), dtype=tl.float32)
    for kk in range(0, tl.cdiv(K, BLOCK_K)):
        a = tl.load(a_ptrs, mask=offs_k[None, :] < K - kk * BLOCK_K, other=0.0)
        b = tl.load(b_ptrs, mask=offs_k[:, None] < K - kk * BLOCK_K, other=0.0)
        acc = tl.dot(a, b, acc)
        a_ptrs += BLOCK_K * stride_ak
        b_ptrs += BLOCK_K * stride_bk

    c = acc.to(c_ptr.dtype.element_ty)
    offs_cm = pid_m * BLOCK_M + tl.arange(0, BLOCK_M)
    offs_cn = pid_n * BLOCK_N + tl.arange(0, BLOCK_N)
    c_ptrs = c_ptr + offs_cm[:, None] * stride_cm + offs_cn[None, :] * stride_cn
    mask = (offs_cm[:, None] < M) & (offs_cn[None, :] < N)
    tl.store(c_ptrs, c, mask=mask)

# config = {"BLOCK_K": 128, "BLOCK_M": 512, "BLOCK_N": 64, "GROUP_M": 8, "arch": "sm_90", "dtype": "bf16", "num_ctas": 1, "num_stages": 3, "num_warps": 16}
# arch = sm_90


// ===== COMPILED SASS (sm_90a) =====

	.target	sm_90a

	.elftype	@"ET_EXEC"


//--------------------- .note.nv.tkinfo           --------------------------
	.section	.note.nv.tkinfo,"",@"SHT_NOTE"
	.sectionflags	@"SHF_NOTE_NV_TKINFO"
	.tkinfo
        /*0018*/ 	.word	0x00000002
        /*0030*/ 	.string	""
        /*0030*/ 	.string	"ptxas"
        /*0030*/ 	.string	"Cuda compilation tools, release 13.0, V13.0.88"
        /*0030*/ 	.string	"Build cuda_13.0.r13.0/compiler.36424714_0"
        /*0030*/ 	.string	"-v  -suppress-debug-info  -lineinfo  -arch sm_90a "



//--------------------- .note.nv.cuinfo           --------------------------
	.section	.note.nv.cuinfo,"",@"SHT_NOTE"
	.sectionflags	@"SHF_NOTE_NV_CUINFO"
        /*0018*/ 	.short	0x0002
        /*001a*/ 	.short	0x005a
        /*001c*/ 	.short	0x0082
	.zero		2


//--------------------- .nv.info                  --------------------------
	.section	.nv.info,"",@"SHT_CUDA_INFO"
	.align	4


	//----- nvinfo : EIATTR_REGCOUNT
	.align		4
        /*0000*/ 	.byte	0x04, 0x2f
        /*0002*/ 	.short	(.L_1 - .L_0)
	.align		4
.L_0:
        /*0004*/ 	.word	index@(matmul_kernel)
        /*0008*/ 	.word	0x00000080


	//----- nvinfo : EIATTR_FRAME_SIZE
	.align		4
.L_1:
        /*000c*/ 	.byte	0x04, 0x11
        /*000e*/ 	.short	(.L_3 - .L_2)
	.align		4
.L_2:
        /*0010*/ 	.word	index@(matmul_kernel)
        /*0014*/ 	.word	0x00000748


	//----- nvinfo : EIATTR_MIN_STACK_SIZE
	.align		4
.L_3:
        /*0018*/ 	.byte	0x04, 0x12
        /*001a*/ 	.short	(.L_5 - .L_4)
	.align		4
.L_4:
        /*001c*/ 	.word	index@(matmul_kernel)
        /*0020*/ 	.word	0x00000748
.L_5:


//--------------------- .nv.compat                --------------------------
	.section	.nv.compat,"",@"SHT_CUDA_COMPAT_INFO"
	.align	4
        /*0000*/ 	.byte	0x02, 0x09, 0x01, 0x00, 0x02, 0x02, 0x04, 0x00, 0x02, 0x05, 0x05, 0x00, 0x03, 0x07, 0x01, 0x01
        /*0010*/ 	.byte	0x02, 0x03, 0x00, 0x00, 0x02, 0x06, 0x01, 0x00, 0x04, 0x0b, 0x08, 0x00, 0x00, 0x00, 0x00, 0x00
        /*0020*/ 	.byte	0x00, 0x00, 0x00, 0x00


//--------------------- .nv.info.matmul_kernel    --------------------------
	.section	.nv.info.matmul_kernel,"",@"SHT_CUDA_INFO"
	.sectionflags	@""
	.align	4


	//----- nvinfo : EIATTR_CUDA_API_VERSION
	.align		4
        /*0000*/ 	.byte	0x04, 0x37
        /*0002*/ 	.short	(.L_7 - .L_6)
.L_6:
        /*0004*/ 	.word	0x00000082


	//----- nvinfo : EIATTR_KPARAM_INFO
	.align		4
.L_7:
        /*0008*/ 	.byte	0x04, 0x17
        /*000a*/ 	.short	(.L_9 - .L_8)
.L_8:
        /*000c*/ 	.word	0x00000000
        /*0010*/ 	.short	0x000d
        /*0012*/ 	.short	0x0048
        /*0014*/ 	.byte	0x00, 0xf4, 0x21, 0x00


	//----- nvinfo : EIATTR_KPARAM_INFO
	.align		4
.L_9:
        /*0018*/ 	.byte	0x04, 0x17
        /*001a*/ 	.short	(.L_11 - .L_10)
.L_10:
        /*001c*/ 	.word	0x00000000
        /*0020*/ 	.short	0x000c
        /*0022*/ 	.short	0x0040
        /*0024*/ 	.byte	0x00, 0xf4, 0x21, 0x00


	//----- nvinfo : EIATTR_KPARAM_INFO
	.align		4
.L_11:
        /*0028*/ 	.byte	0x04, 0x17
        /*002a*/ 	.short	(.L_13 - .L_12)
.L_12:
        /*002c*/ 	.word	0x00000000
        /*0030*/ 	.short	0x000b
        /*0032*/ 	.short	0x0038
        /*0034*/ 	.byte	0x00, 0xf0, 0x11, 0x00


	//----- nvinfo : EIATTR_KPARAM_INFO
	.align		4
.L_13:
        /*0038*/ 	.byte	0x04, 0x17
        /*003a*/ 	.short	(.L_15 - .L_14)
.L_14:
        /*003c*/ 	.word	0x00000000
        /*0040*/ 	.short	0x000a
        /*0042*/ 	.short	0x0034
        /*0044*/ 	.byte	0x00, 0xf0, 0x11, 0x00


	//----- nvinfo : EIATTR_KPARAM_INFO
	.align		4
.L_15:
        /*0048*/ 	.byte	0x04, 0x17
        /*004a*/ 	.short	(.L_17 - .L_16)
.L_16:
        /*004c*/ 	.word	0x00000000
        /*0050*/ 	.short	0x0009
        /*0052*/ 	.short	0x0030
        /*0054*/ 	.byte	0x00, 0xf0, 0x11, 0x00


	//----- nvinfo : EIATTR_KPARAM_INFO
	.align		4
.L_17:
        /*0058*/ 	.byte	0x04, 0x17
        /*005a*/ 	.short	(.L_19 - .L_18)
.L_18:
        /*005c*/ 	.word	0x00000000
        /*0060*/ 	.short	0x0008
        /*0062*/ 	.short	0x002c
        /*0064*/ 	.byte	0x00, 0xf0, 0x11, 0x00


	//----- nvinfo : EIATTR_KPARAM_INFO
	.align		4
.L_19:
        /*0068*/ 	.byte	0x04, 0x17
        /*006a*/ 	.short	(.L_21 - .L_20)
.L_20:
        /*006c*/ 	.word	0x00000000
        /*0070*/ 	.short	0x0007
        /*0072*/ 	.short	0x0028
        /*0074*/ 	.byte	0x00, 0xf0, 0x11, 0x00


	//----- nvinfo : EIATTR_KPARAM_INFO
	.align		4
.L_21:
        /*0078*/ 	.byte	0x04, 0x17
        /*007a*/ 	.short	(.L_23 - .L_22)
.L_22:
        /*007c*/ 	.word	0x00000000
        /*0080*/ 	.short	0x0006
        /*0082*/ 	.short	0x0024
        /*0084*/ 	.byte	0x00, 0xf0, 0x11, 0x00


	//----- nvinfo : EIATTR_KPARAM_INFO
	.align		4
.L_23:
        /*0088*/ 	.byte	0x04, 0x17
        /*008a*/ 	.short	(.L_25 - .L_24)
.L_24:
        /*008c*/ 	.word	0x00000000
        /*0090*/ 	.short	0x0005
        /*0092*/ 	.short	0x0020
        /*0094*/ 	.byte	0x00, 0xf0, 0x11, 0x00


	//----- nvinfo : EIATTR_KPARAM_INFO
	.align		4
.L_25:
        /*0098*/ 	.byte	0x04, 0x17
        /*009a*/ 	.short	(.L_27 - .L_26)
.L_26:
        /*009c*/ 	.word	0x00000000
        /*00a0*/ 	.short	0x0004
        /*00a2*/ 	.short	0x001c
        /*00a4*/ 	.byte	0x00, 0xf0, 0x11, 0x00


	//----- nvinfo : EIATTR_KPARAM_INFO
	.align		4
.L_27:
        /*00a8*/ 	.byte	0x04, 0x17
        /*00aa*/ 	.short	(.L_29 - .L_28)
.L_28:
        /*00ac*/ 	.word	0x00000000
        /*00b0*/ 	.short	0x0003
        /*00b2*/ 	.short	0x0018
        /*00b4*/ 	.byte	0x00, 0xf0, 0x11, 0x00


	//----- nvinfo : EIATTR_KPARAM_INFO
	.align		4
.L_29:
        /*00b8*/ 	.byte	0x04, 0x17
        /*00ba*/ 	.short	(.L_31 - .L_30)
.L_30:
        /*00bc*/ 	.word	0x00000000
        /*00c0*/ 	.short	0x0002
        /*00c2*/ 	.short	0x0010
        /*00c4*/ 	.byte	0x00, 0xf4, 0x21, 0x00


	//----- nvinfo : EIATTR_KPARAM_INFO
	.align		4
.L_31:
        /*00c8*/ 	.byte	0x04, 0x17
        /*00ca*/ 	.short	(.L_33 - .L_32)
.L_32:
        /*00cc*/ 	.word	0x00000000
        /*00d0*/ 	.short	0x0001
        /*00d2*/ 	.short	0x0008
        /*00d4*/ 	.byte	0x00, 0xf4, 0x21, 0x00


	//----- nvinfo : EIATTR_KPARAM_INFO
	.align		4
.L_33:
        /*00d8*/ 	.byte	0x04, 0x17
        /*00da*/ 	.short	(.L_35 - .L_34)
.L_34:
        /*00dc*/ 	.word	0x00000000
        /*00e0*/ 	.short	0x0000
        /*00e2*/ 	.short	0x0000
        /*00e4*/ 	.byte	0x00, 0xf4, 0x21, 0x00


	//----- nvinfo : EIATTR_SPARSE_MMA_MASK
	.align		4
.L_35:
        /*00e8*/ 	.byte	0x03, 0x50
        /*00ea*/ 	.short	0x0000


	//----- nvinfo : EIATTR_MAXREG_COUNT
	.align		4
        /*00ec*/ 	.byte	0x03, 0x1b
        /*00ee*/ 	.short	0x0080


	//----- nvinfo : EIATTR_NUM_BARRIERS
	.align		4
        /*00f0*/ 	.byte	0x02, 0x4c
        /*00f2*/ 	.byte	0x01
	.zero		1


	//----- nvinfo : EIATTR_ANNOTATIONS
	.align		4
        /*00f4*/ 	.byte	0x04, 0x55
        /*00f6*/ 	.short	(.L_37 - .L_36)


	//   ....[0]....
.L_36:
        /*00f8*/ 	.word	0x00000001
        /*00fc*/ 	.byte	0x20, 0x05, 0x00, 0x00, 0x01, 0x00, 0x00, 0x00, 0x90, 0x05, 0x00, 0x00, 0x01, 0x00, 0x00, 0x00
        /* <DEDUP_REMOVED lines=738> */
        /*2f2c*/ 	.byte	0x00, 0xe7, 0x00, 0x00, 0x01, 0x00, 0x00, 0x00, 0x50, 0xe7, 0x00, 0x00


	//----- nvinfo : EIATTR_MERCURY_ISA_VERSION
	.align		4
.L_37:
        /*2f38*/ 	.byte	0x03, 0x5f
        /*2f3a*/ 	.short	0x0101


	//----- nvinfo : EIATTR_EXIT_INSTR_OFFSETS
	.align		4
        /*2f3c*/ 	.byte	0x04, 0x1c
        /*2f3e*/ 	.short	(.L_39 - .L_38)


	//   ....[0]....
.L_38:
        /*2f40*/ 	.word	0x00010410


	//   ....[1]....
        /*2f44*/ 	.word	0x00010440


	//----- nvinfo : EIATTR_REQNTID
	.align		4
.L_39:
        /*2f48*/ 	.byte	0x04, 0x10
        /*2f4a*/ 	.short	(.L_41 - .L_40)
.L_40:
        /*2f4c*/ 	.word	0x00000200
        /*2f50*/ 	.word	0x00000001
        /*2f54*/ 	.word	0x00000001


	//----- nvinfo : EIATTR_CBANK_PARAM_SIZE
	.align		4
.L_41:
        /*2f58*/ 	.byte	0x03, 0x19
        /*2f5a*/ 	.short	0x0050


	//----- nvinfo : EIATTR_PARAM_CBANK
	.align		4
        /*2f5c*/ 	.byte	0x04, 0x0a
        /*2f5e*/ 	.short	(.L_43 - .L_42)
	.align		4
.L_42:
        /*2f60*/ 	.word	index@(.nv.constant0.matmul_kernel)
        /*2f64*/ 	.short	0x0210
        /*2f66*/ 	.short	0x0050


	//----- nvinfo : EIATTR_SW_WAR
	.align		4
.L_43:
        /*2f68*/ 	.byte	0x04, 0x36
        /*2f6a*/ 	.short	(.L_45 - .L_44)
.L_44:
        /*2f6c*/ 	.word	0x00000008
.L_45:


//--------------------- .nv.callgraph             --------------------------
	.section	.nv.callgraph,"",@"SHT_CUDA_CALLGRAPH"
	.align	4
	.sectionentsize	8
	.align		4
        /*0000*/ 	.word	0x00000000
	.align		4
        /*0004*/ 	.word	0xffffffff
	.align		4
        /*0008*/ 	.word	0x00000000
	.align		4
        /*000c*/ 	.word	0xfffffffe
	.align		4
        /*0010*/ 	.word	0x00000000
	.align		4
        /*0014*/ 	.word	0xfffffffd
	.align		4
        /*0018*/ 	.word	0x00000000
	.align		4
        /*001c*/ 	.word	0xfffffffc


//--------------------- .text.matmul_kernel       --------------------------
	.section	.text.matmul_kernel,"ax",@progbits
	.align	128
        .global         matmul_kernel
        .type           matmul_kernel,@function
        .size           matmul_kernel,(.L_x_4 - matmul_kernel)
        .other          matmul_kernel,@"STO_CUDA_ENTRY STV_DEFAULT"
matmul_kernel:
.text.matmul_kernel:
[----:B------:R-:W0:Y:S08]  /*0000*/  LDC R1, c[0x0][0x28] ;  /* 0x00000a00ff017b82 */ /* 0x000e300000000800 */
[----:B------:R-:W1:Y:S01]  /*0010*/  LDC.64 R10, c[0x0][0x228] ;  /* 0x00008a00ff0a7b82 */ /* 0x000e620000000a00 */
[----:B------:R-:W2:Y:S01]  /*0020*/  S2R R5, SR_CTAID.X ;  /* 0x0000000000057919 */ /* 0x000ea20000002500 */
[----:B0-----:R-:W-:Y:S01]  /*0030*/  VIADD R1, R1, 0xfffff8b8 ;  /* 0xfffff8b801017836 */ /* 0x001fe20000000000 */
[----:B------:R-:W-:Y:S01]  /*0040*/  UMOV UR12, 0x400 ;  /* 0x00000400000c7882 */ /* 0x000fe20000000000 */
[----:B------:R-:W-:Y:S01]  /*0050*/  ULDC.64 UR14, c[0x0][0x208] ;  /* 0x00008200000e7ab9 */ /* 0x000fe20000000a00 */
[----:B------:R-:W0:Y:S03]  /*0060*/  S2R R88, SR_TID.X ;  /* 0x0000000000587919 */ /* 0x000e260000002100 */
[----:B------:R-:W3:Y:S08]  /*0070*/  LDC R96, c[0x0][0x230] ;  /* 0x00008c00ff607b82 */ /* 0x000ef00000000800 */
[----:B------:R-:W4:Y:S01]  /*0080*/  S2UR UR4, SR_CgaCtaId ;  /* 0x00000000000479c3 */ /* 0x000f220000008800 */
[----:B-1----:R-:W-:-:S05]  /*0090*/  VIADD R0, R11, 0x3f ;  /* 0x0000003f0b007836 */ /* 0x002fca0000000000 */
[----:B------:R-:W-:Y:S01]  /*00a0*/  SHF.R.S32.HI R3, RZ, 0x1f, R0 ;  /* 0x0000001fff037819 */ /* 0x000fe20000011400 */
[----:B---3--:R-:W-:-:S03]  /*00b0*/  VIADD R96, R96, 0x7f ;  /* 0x0000007f60607836 */ /* 0x008fc60000000000 */
[----:B------:R-:W-:Y:S02]  /*00c0*/  LEA.HI R3, R3, R0, RZ, 0x6 ;  /* 0x0000000003037211 */ /* 0x000fe400078f30ff */
[----:B--2---:R-:W-:Y:S02]  /*00d0*/  IABS R8, R5 ;  /* 0x0000000500087213 */ /* 0x004fe40000000000 */
[----:B------:R-:W-:Y:S01]  /*00e0*/  SHF.R.S32.HI R3, RZ, 0x6, R3 ;  /* 0x00000006ff037819 */ /* 0x000fe20000011403 */
[----:B----4-:R-:W-:-:S04]  /*00f0*/  ULEA UR12, UR4, UR12, 0x18 ;  /* 0x0000000c040c7291 */ /* 0x010fc8000f8ec03f */
[----:B------:R-:W-:-:S05]  /*0100*/  IMAD.SHL.U32 R4, R3, 0x8, RZ ;  /* 0x0000000803047824 */ /* 0x000fca00078e00ff */
[-C--:B------:R-:W-:Y:S02]  /*0110*/  IABS R7, R4.reuse ;  /* 0x0000000400077213 */ /* 0x080fe40000000000 */
[----:B------:R-:W-:Y:S02]  /*0120*/  IABS R12, R4 ;  /* 0x00000004000c7213 */ /* 0x000fe40000000000 */
[----:B------:R-:W1:Y:S08]  /*0130*/  I2F.RP R0, R7 ;  /* 0x0000000700007306 */ /* 0x000e700000209400 */
[----:B-1----:R-:W1:Y:S02]  /*0140*/  MUFU.RCP R0, R0 ;  /* 0x0000000000007308 */ /* 0x002e640000001000 */
[----:B-1----:R-:W-:-:S02]  /*0150*/  VIADD R2, R0, 0xffffffe ;  /* 0x0ffffffe00027836 */ /* 0x002fc40000000000 */
[----:B------:R-:W-:-:S04]  /*0160*/  IMAD.MOV R0, RZ, RZ, -R12 ;  /* 0x000000ffff007224 */ /* 0x000fc800078e0a0c */
[----:B------:R1:W2:Y:S02]  /*0170*/  F2I.FTZ.U32.TRUNC.NTZ R3, R2 ;  /* 0x0000000200037305 */ /* 0x0002a4000021f000 */
[----:B-1----:R-:W-:Y:S02]  /*0180*/  IMAD.MOV.U32 R2, RZ, RZ, RZ ;  /* 0x000000ffff027224 */ /* 0x002fe400078e00ff */
[----:B--2---:R-:W-:-:S04]  /*0190*/  IMAD.MOV R6, RZ, RZ, -R3 ;  /* 0x000000ffff067224 */ /* 0x004fc800078e0a03 */
[----:B------:R-:W-:Y:S02]  /*01a0*/  IMAD R9, R6, R7, RZ ;  /* 0x0000000706097224 */ /* 0x000fe400078e02ff */
[----:B------:R-:W-:Y:S02]  /*01b0*/  IMAD.MOV.U32 R6, RZ, RZ, R8 ;  /* 0x000000ffff067224 */ /* 0x000fe400078e0008 */
[----:B------:R-:W-:-:S06]  /*01c0*/  IMAD.HI.U32 R3, R3, R9, R2 ;  /* 0x0000000903037227 */ /* 0x000fcc00078e0002 */
[----:B------:R-:W-:-:S04]  /*01d0*/  IMAD.HI.U32 R3, R3, R6, RZ ;  /* 0x0000000603037227 */ /* 0x000fc800078e00ff */
[----:B------:R-:W-:-:S05]  /*01e0*/  IMAD R0, R3, R0, R6 ;  /* 0x0000000003007224 */ /* 0x000fca00078e0206 */
[----:B------:R-:W-:-:S13]  /*01f0*/  ISETP.GT.U32.AND P1, PT, R7, R0, PT ;  /* 0x000000000700720c */ /* 0x000fda0003f24070 */
[----:B------:R-:W-:Y:S02]  /*0200*/  @!P1 IMAD.IADD R0, R0, 0x1, -R7 ;  /* 0x0000000100009824 */ /* 0x000fe400078e0a07 */
[----:B------:R-:W-:Y:S01]  /*0210*/  @!P1 VIADD R3, R3, 0x1 ;  /* 0x0000000103039836 */ /* 0x000fe20000000000 */
[----:B------:R-:W-:Y:S02]  /*0220*/  ISETP.NE.AND P1, PT, R4, RZ, PT ;  /* 0x000000ff0400720c */ /* 0x000fe40003f25270 */
[----:B------:R-:W-:Y:S02]  /*0230*/  ISETP.GE.U32.AND P0, PT, R0, R7, PT ;  /* 0x000000070000720c */ /* 0x000fe40003f06070 */
[----:B------:R-:W-:-:S04]  /*0240*/  LOP3.LUT R0, R5, R4, RZ, 0x3c, !PT ;  /* 0x0000000405007212 */ /* 0x000fc800078e3cff */
[----:B------:R-:W-:Y:S01]  /*0250*/  ISETP.GE.AND P2, PT, R0, RZ, PT ;  /* 0x000000ff0000720c */ /* 0x000fe20003f46270 */
[----:B------:R-:W-:-:S06]  /*0260*/  VIADD R0, R10, 0x1ff ;  /* 0x000001ff0a007836 */ /* 0x000fcc0000000000 */
[----:B------:R-:W-:-:S04]  /*0270*/  @P0 VIADD R3, R3, 0x1 ;  /* 0x0000000103030836 */ /* 0x000fc80000000000 */
[----:B------:R-:W-:Y:S01]  /*0280*/  IMAD.MOV.U32 R2, RZ, RZ, R3 ;  /* 0x000000ffff027224 */ /* 0x000fe200078e0003 */
[----:B------:R-:W-:-:S03]  /*0290*/  SHF.R.S32.HI R3, RZ, 0x1f, R0 ;  /* 0x0000001fff037819 */ /* 0x000fc60000011400 */
[----:B------:R-:W-:Y:S01]  /*02a0*/  @!P2 IMAD.MOV R2, RZ, RZ, -R2 ;  /* 0x000000ffff02a224 */ /* 0x000fe200078e0a02 */
[----:B------:R-:W-:Y:S02]  /*02b0*/  @!P1 LOP3.LUT R2, RZ, R4, RZ, 0x33, !PT ;  /* 0x00000004ff029212 */ /* 0x000fe400078e33ff */
[----:B------:R-:W-:-:S03]  /*02c0*/  LEA.HI R3, R3, R0, RZ, 0x9 ;  /* 0x0000000003037211 */ /* 0x000fc600078f48ff */
[----:B------:R-:W-:Y:S02]  /*02d0*/  IMAD.SHL.U32 R6, R2, 0x8, RZ ;  /* 0x0000000802067824 */ /* 0x000fe400078e00ff */
[----:B------:R-:W-:-:S03]  /*02e0*/  IMAD.MOV R2, RZ, RZ, -R2 ;  /* 0x000000ffff027224 */ /* 0x000fc600078e0a02 */
[----:B------:R-:W-:Y:S01]  /*02f0*/  LEA.HI.SX32 R3, R3, -R6, 0x17 ;  /* 0x8000000603037211 */ /* 0x000fe200078fbaff */
[----:B------:R-:W-:-:S03]  /*0300*/  IMAD R4, R4, R2, R5 ;  /* 0x0000000204047224 */ /* 0x000fc600078e0205 */
[----:B------:R-:W-:Y:S02]  /*0310*/  VIMNMX R13, R3, 0x8, PT ;  /* 0x00000008030d7848 */ /* 0x000fe40003fe0100 */
[----:B------:R-:W-:Y:S02]  /*0320*/  IABS R9, R4 ;  /* 0x0000000400097213 */ /* 0x000fe40000000000 */
[----:B------:R-:W-:-:S04]  /*0330*/  IABS R7, R13 ;  /* 0x0000000d00077213 */ /* 0x000fc80000000000 */
[----:B------:R-:W1:Y:S08]  /*0340*/  I2F.RP R0, R7 ;  /* 0x0000000700007306 */ /* 0x000e700000209400 */
[----:B-1----:R-:W1:Y:S02]  /*0350*/  MUFU.RCP R0, R0 ;  /* 0x0000000000007308 */ /* 0x002e640000001000 */
[----:B-1----:R-:W-:-:S06]  /*0360*/  VIADD R3, R0, 0xffffffe ;  /* 0x0ffffffe00037836 */ /* 0x002fcc0000000000 */
[----:B------:R-:W1:Y:S02]  /*0370*/  F2I.FTZ.U32.TRUNC.NTZ R3, R3 ;  /* 0x0000000300037305 */ /* 0x000e64000021f000 */
[----:B-1----:R-:W-:-:S04]  /*0380*/  IMAD.MOV R8, RZ, RZ, -R3 ;  /* 0x000000ffff087224 */ /* 0x002fc800078e0a03 */
[----:B------:R-:W-:Y:S01]  /*0390*/  IMAD.MOV.U32 R2, RZ, RZ, R8 ;  /* 0x000000ffff027224 */ /* 0x000fe200078e0008 */
[----:B------:R-:W-:-:S03]  /*03a0*/  IABS R8, R13 ;  /* 0x0000000d00087213 */ /* 0x000fc60000000000 */
[----:B------:R-:W-:Y:S02]  /*03b0*/  IMAD R5, R2, R7, RZ ;  /* 0x0000000702057224 */ /* 0x000fe400078e02ff */
[----:B------:R-:W-:Y:S02]  /*03c0*/  IMAD.MOV.U32 R2, RZ, RZ, RZ ;  /* 0x000000ffff027224 */ /* 0x000fe400078e00ff */
[----:B------:R-:W-:Y:S02]  /*03d0*/  IMAD.MOV R0, RZ, RZ, -R8 ;  /* 0x000000ffff007224 */ /* 0x000fe400078e0a08 */
[----:B------:R-:W-:Y:S01]  /*03e0*/  IMAD.HI.U32 R2, R3, R5, R2 ;  /* 0x0000000503027227 */ /* 0x000fe200078e0002 */
[----:B0-----:R-:W-:-:S05]  /*03f0*/  LOP3.LUT R3, R88, 0x1ff, RZ, 0xc0, !PT ;  /* 0x000001ff58037812 */ /* 0x001fca00078ec0ff */
        /* <DEDUP_REMOVED lines=8> */
[----:B------:R-:W-:-:S07]  /*0480*/  ISETP.GE.AND P2, PT, R0, RZ, PT ;  /* 0x000000ff0000720c */ /* 0x000fce0003f46270 */
[----:B------:R-:W-:Y:S01]  /*0490*/  @P0 VIADD R2, R2, 0x1 ;  /* 0x0000000102020836 */ /* 0x000fe20000000000 */
[----:B------:R-:W-:-:S05]  /*04a0*/  ISETP.GT.AND P0, PT, R96, 0x7f, PT ;  /* 0x0000007f6000780c */ /* 0x000fca0003f04270 */
[----:B------:R-:W-:Y:S01]  /*04b0*/  @!P2 IMAD.MOV R2, RZ, RZ, -R2 ;  /* 0x000000ffff02a224 */ /* 0x000fe200078e0a02 */
[----:B------:R-:W-:-:S05]  /*04c0*/  @!P1 LOP3.LUT R2, RZ, R13, RZ, 0x33, !PT ;  /* 0x0000000dff029212 */ /* 0x000fca00078e33ff */
[----:B------:R-:W-:-:S04]  /*04d0*/  IMAD.MOV R0, RZ, RZ, -R2 ;  /* 0x000000ffff007224 */ /* 0x000fc800078e0a02 */
[----:B------:R-:W-:-:S04]  /*04e0*/  IMAD R0, R13, R0, R4 ;  /* 0x000000000d007224 */ /* 0x000fc800078e0204 */
[----:B------:R-:W-:-:S04]  /*04f0*/  IMAD.IADD R0, R6, 0x1, R0 ;  /* 0x0000000106007824 */ /* 0x000fc800078e0200 */
[----:B------:R-:W-:Y:S02]  /*0500*/  IMAD R14, R0, 0x200, R3 ;  /* 0x00000200000e7824 */ /* 0x000fe400078e0203 */
[----:B------:R-:W-:-:S03]  /*0510*/  IMAD.SHL.U32 R0, R2, 0x40, RZ ;  /* 0x0000004002007824 */ /* 0x000fc600078e00ff */
[----:B------:R0:W-:Y:S01]  /*0520*/  STL [R1+0x5a0], R14 ;  /* 0x0005a00e01007387 */ /* 0x0001e20000100800 */
[----:B------:R-:W-:Y:S05]  /*0530*/  @P0 BRA `(.L_x_0) ;  /* 0x00000000004c0947 */ /* 0x000fea0003800000 */
[----:B------:R-:W-:Y:S01]  /*0540*/  IMAD.SHL.U32 R2, R88, 0x100, RZ ;  /* 0x0000010058027824 */ /* 0x000fe200078e00ff */
[----:B------:R-:W-:Y:S02]  /*0550*/  CS2R R24, SRZ ;  /* 0x0000000000187805 */ /* 0x000fe4000001ff00 */
[----:B------:R-:W-:Y:S02]  /*0560*/  CS2R R26, SRZ ;  /* 0x00000000001a7805 */ /* 0x000fe4000001ff00 */
[----:B------:R-:W-:Y:S02]  /*0570*/  CS2R R28, SRZ ;  /* 0x00000000001c7805 */ /* 0x000fe4000001ff00 */
[----:B------:R-:W-:Y:S01]  /*0580*/  CS2R R30, SRZ ;  /* 0x00000000001e7805 */ /* 0x000fe2000001ff00 */
[----:B------:R1:W-:Y:S01]  /*0590*/  STL [R1+0x5a4], R2 ;  /* 0x0005a40201007387 */ /* 0x0003e20000100800 */
[----:B------:R-:W-:Y:S02]  /*05a0*/  CS2R R16, SRZ ;  /* 0x0000000000107805 */ /* 0x000fe4000001ff00 */
[----:B------:R-:W-:-:S02]  /*05b0*/  CS2R R18, SRZ ;  /* 0x0000000000127805 */ /* 0x000fc4000001ff00 */
[----:B------:R-:W-:Y:S02]  /*05c0*/  CS2R R36, SRZ ;  /* 0x0000000000247805 */ /* 0x000fe4000001ff00 */
[----:B------:R-:W-:Y:S02]  /*05d0*/  CS2R R38, SRZ ;  /* 0x0000000000267805 */ /* 0x000fe4000001ff00 */
[----:B------:R-:W-:Y:S02]  /*05e0*/  CS2R R40, SRZ ;  /* 0x0000000000287805 */ /* 0x000fe4000001ff00 */
[----:B------:R-:W-:Y:S02]  /*05f0*/  CS2R R42, SRZ ;  /* 0x00000000002a7805 */ /* 0x000fe4000001ff00 */
[----:B------:R-:W-:Y:S02]  /*0600*/  CS2R R44, SRZ ;  /* 0x00000000002c7805 */ /* 0x000fe4000001ff00 */
[----:B------:R-:W-:-:S02]  /*0610*/  CS2R R46, SRZ ;  /* 0x00000000002e7805 */ /* 0x000fc4000001ff00 */
[----:B------:R-:W-:Y:S02]  /*0620*/  CS2R R48, SRZ ;  /* 0x0000000000307805 */ /* 0x000fe4000001ff00 */
[----:B------:R-:W-:Y:S02]  /*0630*/  CS2R R50, SRZ ;  /* 0x0000000000327805 */ /* 0x000fe4000001ff00 */
[----:B------:R-:W-:Y:S02]  /*0640*/  CS2R R52, SRZ ;  /* 0x0000000000347805 */ /* 0x000fe4000001ff00 */
[----:B------:R-:W-:Y:S01]  /*0650*/  CS2R R54, SRZ ;  /* 0x0000000000367805 */ /* 0x000fe2000001ff00 */
[----:B-1----:R-:W-:Y:S06]  /*0660*/  BRA `(.L_x_1) ;  /* 0x000000e000247947 */ /* 0x002fec0003800000 */
.L_x_0:
[----:B------:R-:W-:Y:S01]  /*0670*/  IABS R13, R10 ;  /* 0x0000000a000d7213 */ /* 0x000fe20000000000 */
[----:B------:R-:W-:Y:S01]  /*0680*/  ULDC UR13, c[0x0][0x23c] ;  /* 0x00008f00000d7ab9 */ /* 0x000fe20000000800 */
[----:B------:R-:W-:Y:S01]  /*0690*/  IABS R3, R11 ;  /* 0x0000000b00037213 */ /* 0x000fe20000000000 */
[----:B------:R-:W-:Y:S01]  /*06a0*/  ULDC.64 UR4, c[0x0][0x218] ;  /* 0x0000860000047ab9 */ /* 0x000fe20000000a00 */
[----:B------:R-:W1:Y:S01]  /*06b0*/  I2F.RP R2, R13 ;  /* 0x0000000d00027306 */ /* 0x000e620000209400 */
[----:B------:R-:W-:Y:S01]  /*06c0*/  ISETP.GE.AND P1, PT, R14, RZ, PT ;  /* 0x000000ff0e00720c */ /* 0x000fe20003f26270 */
[----:B------:R-:W-:Y:S01]  /*06d0*/  ULDC.64 UR6, c[0x0][0x210] ;  /* 0x0000840000067ab9 */ /* 0x000fe20000000a00 */
[----:B------:R-:W-:Y:S02]  /*06e0*/  ISETP.NE.AND P2, PT, R10, RZ, PT ;  /* 0x000000ff0a00720c */ /* 0x000fe40003f45270 */
[----:B------:R-:W-:Y:S02]  /*06f0*/  CS2R R56, SRZ ;  /* 0x0000000000387805 */ /* 0x000fe4000001ff00 */
[----:B------:R-:W-:-:S02]  /*0700*/  LOP3.LUT R89, R88, 0x7f, RZ, 0xc0, !PT ;  /* 0x0000007f58597812 */ /* 0x000fc400078ec0ff */
[----:B------:R-:W-:Y:S02]  /*0710*/  CS2R R58, SRZ ;  /* 0x00000000003a7805 */ /* 0x000fe4000001ff00 */
[----:B------:R-:W-:Y:S01]  /*0720*/  CS2R R60, SRZ ;  /* 0x00000000003c7805 */ /* 0x000fe2000001ff00 */
[----:B------:R-:W2:Y:S01]  /*0730*/  I2F.RP R8, R3 ;  /* 0x0000000300087306 */ /* 0x000ea20000209400 */
[----:B------:R-:W-:Y:S02]  /*0740*/  CS2R R62, SRZ ;  /* 0x00000000003e7805 */ /* 0x000fe4000001ff00 */
[----:B------:R-:W-:Y:S02]  /*0750*/  CS2R R64, SRZ ;  /* 0x0000000000407805 */ /* 0x000fe4000001ff00 */
[----:B------:R-:W-:Y:S02]  /*0760*/  CS2R R66, SRZ ;  /* 0x0000000000427805 */ /* 0x000fe4000001ff00 */
[----:B------:R-:W-:-:S02]  /*0770*/  CS2R R68, SRZ ;  /* 0x0000000000447805 */ /* 0x000fc4000001ff00 */
[----:B------:R-:W-:Y:S02]  /*0780*/  CS2R R70, SRZ ;  /* 0x0000000000467805 */ /* 0x000fe4000001ff00 */
[----:B------:R-:W-:Y:S02]  /*0790*/  CS2R R72, SRZ ;  /* 0x0000000000487805 */ /* 0x000fe4000001ff00 */
[----:B------:R-:W-:Y:S01]  /*07a0*/  CS2R R74, SRZ ;  /* 0x00000000004a7805 */ /* 0x000fe2000001ff00 */
[----:B-1----:R-:W1:Y:S01]  /*07b0*/  MUFU.RCP R2, R2 ;  /* 0x0000000200027308 */ /* 0x002e620000001000 */
[----:B------:R-:W-:Y:S02]  /*07c0*/  CS2R R76, SRZ ;  /* 0x00000000004c7805 */ /* 0x000fe4000001ff00 */
[----:B------:R-:W-:Y:S02]  /*07d0*/  CS2R R78, SRZ ;  /* 0x00000000004e7805 */ /* 0x000fe4000001ff00 */
[----:B------:R-:W-:-:S02]  /*07e0*/  CS2R R80, SRZ ;  /* 0x0000000000507805 */ /* 0x000fc4000001ff00 */
[----:B------:R-:W-:Y:S02]  /*07f0*/  CS2R R82, SRZ ;  /* 0x0000000000527805 */ /* 0x000fe4000001ff00 */
[----:B------:R-:W-:Y:S02]  /*0800*/  CS2R R84, SRZ ;  /* 0x0000000000547805 */ /* 0x000fe4000001ff00 */
[----:B------:R-:W-:Y:S02]  /*0810*/  CS2R R86, SRZ ;  /* 0x0000000000567805 */ /* 0x000fe4000001ff00 */
[----:B------:R-:W-:Y:S01]  /*0820*/  CS2R R36, SRZ ;  /* 0x0000000000247805 */ /* 0x000fe2000001ff00 */
[----:B--2---:R-:W2:Y:S01]  /*0830*/  MUFU.RCP R8, R8 ;  /* 0x0000000800087308 */ /* 0x004ea20000001000 */
[----:B------:R-:W-:Y:S01]  /*0840*/  CS2R R38, SRZ ;  /* 0x0000000000267805 */ /* 0x000fe2000001ff00 */
[----:B------:R-:W-:Y:S01]  /*0850*/  UMOV UR11, 0x40000040 ;  /* 0x40000040000b7882 */ /* 0x000fe20000000000 */
[----:B-1----:R-:W-:Y:S01]  /*0860*/  VIADD R4, R2, 0xffffffe ;  /* 0x0ffffffe02047836 */ /* 0x002fe20000000000 */
[----:B------:R-:W-:-:S04]  /*0870*/  IABS R2, R14 ;  /* 0x0000000e00027213 */ /* 0x000fc80000000000 */
[----:B------:R1:W3:Y:S01]  /*0880*/  F2I.FTZ.U32.TRUNC.NTZ R5, R4 ;  /* 0x0000000400057305 */ /* 0x0002e2000021f000 */
[----:B--2---:R-:W-:-:S07]  /*0890*/  VIADD R6, R8, 0xffffffe ;  /* 0x0ffffffe08067836 */ /* 0x004fce0000000000 */
[----:B------:R2:W4:Y:S01]  /*08a0*/  F2I.FTZ.U32.TRUNC.NTZ R7, R6 ;  /* 0x0000000600077305 */ /* 0x000522000021f000 */
[----:B-1----:R-:W-:Y:S02]  /*08b0*/  IMAD.MOV.U32 R4, RZ, RZ, RZ ;  /* 0x000000ffff047224 */ /* 0x002fe400078e00ff */
[----:B---3--:R-:W-:Y:S02]  /*08c0*/  IMAD.MOV R12, RZ, RZ, -R5 ;  /* 0x000000ffff0c7224 */ /* 0x008fe400078e0a05 */
[----:B--2---:R-:W-:Y:S02]  /*08d0*/  IMAD.MOV.U32 R6, RZ, RZ, RZ ;  /* 0x000000ffff067224 */ /* 0x004fe400078e00ff */
[----:B------:R-:W-:-:S04]  /*08e0*/  IMAD R9, R12, R13, RZ ;  /* 0x0000000d0c097224 */ /* 0x000fc800078e02ff */
[----:B------:R-:W-:Y:S01]  /*08f0*/  IMAD.HI.U32 R5, R5, R9, R4 ;  /* 0x0000000905057227 */ /* 0x000fe200078e0004 */
[----:B------:R-:W-:-:S03]  /*0900*/  SHF.R.U32.HI R9, RZ, 0x7, R88 ;  /* 0x00000007ff097819 */ /* 0x000fc60000011658 */
[----:B----4-:R-:W-:Y:S01]  /*0910*/  IMAD.MOV R8, RZ, RZ, -R7 ;  /* 0x000000ffff087224 */ /* 0x010fe200078e0a07 */
[----:B------:R-:W-:Y:S01]  /*0920*/  SGXT.U32 R9, R9, 0x2 ;  /* 0x000000020909781a */ /* 0x000fe20000000000 */
[----:B------:R-:W-:-:S03]  /*0930*/  IMAD.HI.U32 R5, R5, R2, RZ ;  /* 0x0000000205057227 */ /* 0x000fc600078e00ff */
[----:B------:R-:W-:Y:S01]  /*0940*/  LOP3.LUT R21, R0, R9, RZ, 0xfc, !PT ;  /* 0x0000000900157212 */ /* 0x000fe200078efcff */
[----:B------:R-:W-:-:S03]  /*0950*/  IMAD.MOV R5, RZ, RZ, -R5 ;  /* 0x000000ffff057224 */ /* 0x000fc600078e0a05 */
[----:B------:R-:W-:Y:S01]  /*0960*/  LOP3.LUT R9, R21, 0x3c, RZ, 0xfc, !PT ;  /* 0x0000003c15097812 */ /* 0x000fe200078efcff */
[----:B------:R-:W-:Y:S01]  /*0970*/  IMAD R4, R13, R5, R2 ;  /* 0x000000050d047224 */ /* 0x000fe200078e0202 */
[C---:B------:R-:W-:Y:S01]  /*0980*/  LOP3.LUT R12, R21.reuse, 0x38, RZ, 0xfc, !PT ;  /* 0x00000038150c7812 */ /* 0x040fe200078efcff */
[----:B------:R-:W-:Y:S01]  /*0990*/  IMAD.MOV.U32 R2, RZ, RZ, R8 ;  /* 0x000000ffff027224 */ /* 0x000fe200078e0008 */
[----:B------:R-:W-:Y:S02]  /*09a0*/  LOP3.LUT R23, R21, 0x20, RZ, 0xfc, !PT ;  /* 0x0000002015177812 */ /* 0x000fe400078efcff */
[----:B------:R-:W-:Y:S01]  /*09b0*/  ISETP.GT.U32.AND P0, PT, R13, R4, PT ;  /* 0x000000040d00720c */ /* 0x000fe20003f04070 */
[----:B------:R-:W-:Y:S01]  /*09c0*/  IMAD R5, R2, R3, RZ ;  /* 0x0000000302057224 */ /* 0x000fe200078e02ff */
[----:B------:R-:W-:Y:S02]  /*09d0*/  IABS R2, R9 ;  /* 0x0000000900027213 */ /* 0x000fe40000000000 */
[----:B------:R-:W-:Y:S01]  /*09e0*/  IABS R8, R12 ;  /* 0x0000000c00087213 */ /* 0x000fe20000000000 */
[----:B------:R-:W-:Y:S01]  /*09f0*/  IMAD.HI.U32 R6, R7, R5, R6 ;  /* 0x0000000507067227 */ /* 0x000fe200078e0006 */
[----:B------:R-:W-:-:S02]  /*0a00*/  SHF.R.S32.HI R7, RZ, 0x1f, R96 ;  /* 0x0000001fff077819 */ /* 0x000fc40000011460 */
[----:B------:R-:W-:Y:S01]  /*0a10*/  LOP3.LUT R25, R21, 0x18, RZ, 0xfc, !PT ;  /* 0x0000001815197812 */ /* 0x000fe200078efcff */
[----:B------:R-:W-:Y:S01]  /*0a20*/  IMAD.MOV.U32 R5, RZ, RZ, R2 ;  /* 0x000000ffff057224 */ /* 0x000fe200078e0002 */
[----:B------:R-:W-:Y:S02]  /*0a30*/  LEA.HI R96, R7, R96, RZ, 0x7 ;  /* 0x0000006007607211 */ /* 0x000fe400078f38ff */
[C---:B------:R-:W-:Y:S01]  /*0a40*/  LOP3.LUT R7, R21.reuse, 0x30, RZ, 0xfc, !PT ;  /* 0x0000003015077812 */ /* 0x040fe200078efcff */
[----:B------:R-:W-:Y:S01]  /*0a50*/  IMAD.HI.U32 R2, R6, R5, RZ ;  /* 0x0000000506027227 */ /* 0x000fe200078e00ff */
[----:B------:R-:W-:Y:S02]  /*0a60*/  LOP3.LUT R27, R21, 0x14, RZ, 0xfc, !PT ;  /* 0x00000014151b7812 */ /* 0x000fe400078efcff */
[----:B------:R-:W-:Y:S01]  /*0a70*/  ISETP.GE.AND P4, PT, R7, RZ, PT ;  /* 0x000000ff0700720c */ /* 0x000fe20003f86270 */
[----:B------:R-:W-:Y:S01]  /*0a80*/  IMAD.MOV R2, RZ, RZ, -R2 ;  /* 0x000000ffff027224 */ /* 0x000fe200078e0a02 */
[----:B------:R-:W-:Y:S01]  /*0a90*/  IABS R22, R25 ;  /* 0x0000001900167213 */ /* 0x000fe20000000000 */
[----:B------:R-:W-:Y:S01]  /*0aa0*/  @!P0 IMAD.IADD R4, R4, 0x1, -R13 ;  /* 0x0000000104048824 */ /* 0x000fe200078e0a0d */
[----:B------:R-:W-:Y:S01]  /*0ab0*/  IABS R24, R27 ;  /* 0x0000001b00187213 */ /* 0x000fe20000000000 */
[----:B------:R-:W-:Y:S01]  /*0ac0*/  IMAD R2, R3, R2, R5 ;  /* 0x0000000203027224 */ /* 0x000fe200078e0205 */
[----:B------:R-:W-:Y:S01]  /*0ad0*/  LOP3.LUT R29, R21, 0x10, RZ, 0xfc, !PT ;  /* 0x00000010151d7812 */ /* 0x000fe200078efcff */
[----:B------:R-:W-:Y:S01]  /*0ae0*/  IMAD.HI.U32 R5, R6, R8, RZ ;  /* 0x0000000806057227 */ /* 0x000fe200078e00ff */
[----:B------:R-:W-:-:S02]  /*0af0*/  ISETP.GT.U32.AND P0, PT, R13, R4, PT ;  /* 0x000000040d00720c */ /* 0x000fc40003f04070 */
[C---:B------:R-:W-:Y:S01]  /*0b00*/  ISETP.GT.U32.AND P3, PT, R3.reuse, R2, PT ;  /* 0x000000020300720c */ /* 0x040fe20003f64070 */
[----:B------:R-:W-:Y:S01]  /*0b10*/  IMAD.MOV R5, RZ, RZ, -R5 ;  /* 0x000000ffff057224 */ /* 0x000fe200078e0a05 */
[----:B------:R-:W-:Y:S02]  /*0b20*/  IABS R26, R29 ;  /* 0x0000001d001a7213 */ /* 0x000fe40000000000 */
[----:B------:R-:W-:Y:S01]  /*0b30*/  IABS R34, R21 ;  /* 0x0000001500227213 */ /* 0x000fe20000000000 */
[----:B------:R-:W-:Y:S01]  /*0b40*/  IMAD R8, R3, R5, R8 ;  /* 0x0000000503087224 */ /* 0x000fe200078e0208 */
[----:B------:R-:W-:Y:S02]  /*0b50*/  LOP3.LUT R5, R21, 0x34, RZ, 0xfc, !PT ;  /* 0x0000003415057812 */ /* 0x000fe400078efcff */
[----:B------:R-:W-:Y:S02]  /*0b60*/  SHF.R.S32.HI R96, RZ, 0x7, R96 ;  /* 0x00000007ff607819 */ /* 0x000fe40000011460 */
[----:B------:R-:W-:Y:S01]  /*0b70*/  ISETP.GE.AND P6, PT, R5, RZ, PT ;  /* 0x000000ff0500720c */ /* 0x000fe20003fc6270 */
[----:B------:R-:W-:Y:S01]  /*0b80*/  @!P0 IMAD.IADD R4, R4, 0x1, -R13 ;  /* 0x0000000104048824 */ /* 0x000fe200078e0a0d */
[----:B------:R-:W-:Y:S01]  /*0b90*/  SHF.R.U32.HI R13, RZ, 0x5, R88 ;  /* 0x00000005ff0d7819 */ /* 0x000fe20000011658 */
[----:B------:R-:W-:Y:S01]  /*0ba0*/  @!P3 IMAD.IADD R2, R2, 0x1, -R3 ;  /* 0x000000010202b824 */ /* 0x000fe200078e0a03 */
[----:B------:R-:W-:Y:S01]  /*0bb0*/  ISETP.GT.U32.AND P3, PT, R3, R8, PT ;  /* 0x000000080300720c */ /* 0x000fe20003f64070 */
[----:B------:R-:W-:Y:S01]  /*0bc0*/  @!P1 IMAD.MOV R4, RZ, RZ, -R4 ;  /* 0x000000ffff049224 */ /* 0x000fe200078e0a04 */
[----:B------:R-:W-:-:S02]  /*0bd0*/  IABS R5, R5 ;  /* 0x0000000500057213 */ /* 0x000fc40000000000 */
[----:B------:R-:W-:Y:S02]  /*0be0*/  ISETP.GT.U32.AND P5, PT, R3, R2, PT ;  /* 0x000000020300720c */ /* 0x000fe40003fa4070 */
[----:B------:R-:W-:Y:S02]  /*0bf0*/  R2UR UR40, R13 ;  /* 0x000000000d2872ca */ /* 0x000fe400000e0000 */
[----:B------:R-:W-:Y:S01]  /*0c00*/  IABS R13, R7 ;  /* 0x00000007000d7213 */ /* 0x000fe20000000000 */
[----:B------:R-:W-:Y:S01]  /*0c10*/  IMAD.MOV.U32 R7, RZ, RZ, R5 ;  /* 0x000000ffff077224 */ /* 0x000fe200078e0005 */
[----:B------:R-:W-:Y:S02]  /*0c20*/  ISETP.GE.AND P0, PT, R9, RZ, PT ;  /* 0x000000ff0900720c */ /* 0x000fe40003f06270 */
[----:B------:R-:W-:Y:S01]  /*0c30*/  @!P2 LOP3.LUT R4, RZ, R10, RZ, 0x33, !PT ;  /* 0x0000000aff04a212 */ /* 0x000fe200078e33ff */
[----:B------:R-:W-:Y:S01]  /*0c40*/  @!P3 IMAD.IADD R8, R8, 0x1, -R3 ;  /* 0x000000010808b824 */ /* 0x000fe200078e0a03 */
[----:B------:R-:W-:-:S02]  /*0c50*/  LOP3.LUT R10, R21, 0x28, RZ, 0xfc, !PT ;  /* 0x00000028150a7812 */ /* 0x000fc400078efcff */
[----:B------:R-:W-:Y:S01]  /*0c60*/  ISETP.GE.AND P1, PT, R12, RZ, PT ;  /* 0x000000ff0c00720c */ /* 0x000fe20003f26270 */
[----:B------:R-:W-:Y:S01]  /*0c70*/  @!P5 IMAD.IADD R2, R2, 0x1, -R3 ;  /* 0x000000010202d824 */ /* 0x000fe200078e0a03 */
[----:B------:R-:W-:Y:S02]  /*0c80*/  ISETP.GT.U32.AND P3, PT, R3, R8, PT ;  /* 0x000000080300720c */ /* 0x000fe40003f64070 */
[C---:B------:R-:W-:Y:S01]  /*0c90*/  LOP3.LUT R9, R21.reuse, 0x2c, RZ, 0xfc, !PT ;  /* 0x0000002c15097812 */ /* 0x040fe200078efcff */
[----:B------:R-:W-:Y:S01]  /*0ca0*/  IMAD.MOV.U32 R5, RZ, RZ, R2 ;  /* 0x000000ffff057224 */ /* 0x000fe200078e0002 */
[----:B------:R-:W-:Y:S01]  /*0cb0*/  LOP3.LUT R12, R21, 0x24, RZ, 0xfc, !PT ;  /* 0x00000024150c7812 */ /* 0x000fe200078efcff */
[----:B------:R-:W-:Y:S01]  /*0cc0*/  IMAD.HI.U32 R2, R6, R7, RZ ;  /* 0x0000000706027227 */ /* 0x000fe200078e00ff */
[----:B------:R-:W-:Y:S02]  /*0cd0*/  IABS R17, R10 ;  /* 0x0000000a00117213 */ /* 0x000fe40000000000 */
[----:B------:R-:W-:Y:S01]  /*0ce0*/  IABS R15, R9 ;  /* 0x00000009000f7213 */ /* 0x000fe20000000000 */
[----:B------:R-:W-:Y:S01]  /*0cf0*/  IMAD.MOV R2, RZ, RZ, -R2 ;  /* 0x000000ffff027224 */ /* 0x000fe200078e0a02 */
[----:B------:R-:W-:Y:S01]  /*0d00*/  ISETP.GE.AND P2, PT, R10, RZ, PT ;  /* 0x000000ff0a00720c */ /* 0x000fe20003f46270 */
[----:B------:R-:W-:Y:S01]  /*0d10*/  IMAD.HI.U32 R10, R6, R17, RZ ;  /* 0x00000011060a7227 */ /* 0x000fe200078e00ff */
[----:B------:R-:W-:-:S02]  /*0d20*/  IABS R19, R12 ;  /* 0x0000000c00137213 */ /* 0x000fc40000000000 */
[----:B------:R-:W-:Y:S01]  /*0d30*/  ISETP.GE.AND P5, PT, R9, RZ, PT ;  /* 0x000000ff0900720c */ /* 0x000fe20003fa6270 */
[C---:B------:R-:W-:Y:S02]  /*0d40*/  IMAD R2, R3.reuse, R2, R7 ;  /* 0x0000000203027224 */ /* 0x040fe400078e0207 */
[----:B------:R-:W-:Y:S02]  /*0d50*/  @!P3 IMAD.IADD R8, R8, 0x1, -R3 ;  /* 0x000000010808b824 */ /* 0x000fe400078e0a03 */
[----:B------:R-:W-:Y:S01]  /*0d60*/  IMAD.HI.U32 R7, R6, R13, RZ ;  /* 0x0000000d06077227 */ /* 0x000fe200078e00ff */
[----:B------:R-:W-:-:S03]  /*0d70*/  ISETP.GT.U32.AND P3, PT, R3, R2, PT ;  /* 0x000000020300720c */ /* 0x000fc60003f64070 */
[----:B------:R-:W-:Y:S01]  /*0d80*/  @!P0 IMAD.MOV R5, RZ, RZ, -R5 ;  /* 0x000000ffff058224 */ /* 0x000fe200078e0a05 */
[----:B------:R-:W-:Y:S01]  /*0d90*/  ISETP.GE.AND P0, PT, R12, RZ, PT ;  /* 0x000000ff0c00720c */ /* 0x000fe20003f06270 */
[----:B------:R-:W-:-:S04]  /*0da0*/  IMAD.HI.U32 R9, R6, R15, RZ ;  /* 0x0000000f06097227 */ /* 0x000fc800078e00ff */
[----:B0-----:R-:W-:Y:S01]  /*0db0*/  IMAD.MOV R14, RZ, RZ, -R7 ;  /* 0x000000ffff0e7224 */ /* 0x001fe200078e0a07 */
[----:B------:R-:W-:Y:S01]  /*0dc0*/  IABS R7, R23 ;  /* 0x0000001700077213 */ /* 0x000fe20000000000 */
[----:B------:R-:W-:-:S04]  /*0dd0*/  IMAD.HI.U32 R12, R6, R19, RZ ;  /* 0x00000013060c7227 */ /* 0x000fc800078e00ff */
[----:B------:R-:W-:Y:S02]  /*0de0*/  @!P3 IMAD.IADD R2, R2, 0x1, -R3 ;  /* 0x000000010202b824 */ /* 0x000fe400078e0a03 */
[----:B------:R-:W-:Y:S02]  /*0df0*/  IMAD.MOV R18, RZ, RZ, -R10 ;  /* 0x000000ffff127224 */ /* 0x000fe400078e0a0a */
[----:B------:R-:W-:Y:S01]  /*0e00*/  IMAD.MOV R16, RZ, RZ, -R9 ;  /* 0x000000ffff107224 */ /* 0x000fe200078e0a09 */
[C---:B------:R-:W-:Y:S01]  /*0e10*/  ISETP.GT.U32.AND P3, PT, R3.reuse, R2, PT ;  /* 0x000000020300720c */ /* 0x040fe20003f64070 */
[C---:B------:R-:W-:Y:S02]  /*0e20*/  IMAD R10, R3.reuse, R14, R13 ;  /* 0x0000000e030a7224 */ /* 0x040fe400078e020d */
[----:B------:R-:W-:Y:S02]  /*0e30*/  IMAD.MOV R20, RZ, RZ, -R12 ;  /* 0x000000ffff147224 */ /* 0x000fe400078e0a0c */
[----:B------:R-:W-:-:S02]  /*0e40*/  IMAD R14, R3, R18, R17 ;  /* 0x00000012030e7224 */ /* 0x000fc400078e0211 */
[----:B------:R-:W-:Y:S02]  /*0e50*/  IMAD.MOV.U32 R18, RZ, RZ, R7 ;  /* 0x000000ffff127224 */ /* 0x000fe400078e0007 */
[C---:B------:R-:W-:Y:S02]  /*0e60*/  IMAD R12, R3.reuse, R16, R15 ;  /* 0x00000010030c7224 */ /* 0x040fe400078e020f */
[----:B------:R-:W-:Y:S01]  /*0e70*/  IMAD R16, R3, R20, R19 ;  /* 0x0000001403107224 */ /* 0x000fe200078e0213 */
[----:B------:R-:W-:Y:S01]  /*0e80*/  LOP3.LUT R19, R21, 0x1c, RZ, 0xfc, !PT ;  /* 0x0000001c15137812 */ /* 0x000fe200078efcff */
[----:B------:R-:W-:-:S03]  /*0e90*/  IMAD.HI.U32 R7, R6, R18, RZ ;  /* 0x0000001206077227 */ /* 0x000fc600078e00ff */
[----:B------:R-:W-:Y:S01]  /*0ea0*/  IABS R20, R19 ;  /* 0x0000001300147213 */ /* 0x000fe20000000000 */
[----:B------:R-:W-:Y:S02]  /*0eb0*/  IMAD.MOV R7, RZ, RZ, -R7 ;  /* 0x000000ffff077224 */ /* 0x000fe400078e0a07 */
[----:B------:R-:W-:Y:S01]  /*0ec0*/  @!P3 IMAD.IADD R2, R2, 0x1, -R3 ;  /* 0x000000010202b824 */ /* 0x000fe200078e0a03 */
[C---:B------:R-:W-:Y:S01]  /*0ed0*/  ISETP.GT.U32.AND P3, PT, R3.reuse, R12, PT ;  /* 0x0000000c0300720c */ /* 0x040fe20003f64070 */
[----:B------:R-:W-:Y:S02]  /*0ee0*/  IMAD R18, R3, R7, R18 ;  /* 0x0000000703127224 */ /* 0x000fe400078e0212 */
[----:B------:R-:W-:-:S04]  /*0ef0*/  IMAD.HI.U32 R7, R6, R20, RZ ;  /* 0x0000001406077227 */ /* 0x000fc800078e00ff */
[----:B------:R-:W-:Y:S02]  /*0f00*/  IMAD.MOV R17, RZ, RZ, -R7 ;  /* 0x000000ffff117224 */ /* 0x000fe400078e0a07 */
[----:B------:R-:W-:Y:S02]  /*0f10*/  IMAD.MOV.U32 R7, RZ, RZ, R2 ;  /* 0x000000ffff077224 */ /* 0x000fe400078e0002 */
[----:B------:R-:W-:Y:S01]  /*0f20*/  @!P1 IMAD.MOV R8, RZ, RZ, -R8 ;  /* 0x000000ffff089224 */ /* 0x000fe200078e0a08 */
[C---:B------:R-:W-:Y:S01]  /*0f30*/  ISETP.GT.U32.AND P1, PT, R3.reuse, R10, PT ;  /* 0x0000000a0300720c */ /* 0x040fe20003f24070 */
[----:B------:R-:W-:Y:S01]  /*0f40*/  @!P6 IMAD.MOV R7, RZ, RZ, -R7 ;  /* 0x000000ffff07e224 */ /* 0x000fe200078e0a07 */
[----:B------:R-:W-:Y:S01]  /*0f50*/  ISETP.GT.U32.AND P6, PT, R3, R14, PT ;  /* 0x0000000e0300720c */ /* 0x000fe20003fc4070 */
[----:B------:R-:W-:Y:S02]  /*0f60*/  @!P3 IMAD.IADD R12, R12, 0x1, -R3 ;  /* 0x000000010c0cb824 */ /* 0x000fe400078e0a03 */
[----:B------:R-:W-:-:S03]  /*0f70*/  IMAD.HI.U32 R9, R6, R22, RZ ;  /* 0x0000001606097227 */ /* 0x000fc600078e00ff */
[----:B------:R-:W-:Y:S01]  /*0f80*/  ISETP.GT.U32.AND P3, PT, R3, R12, PT ;  /* 0x0000000c0300720c */ /* 0x000fe20003f64070 */
[----:B------:R-:W-:-:S04]  /*0f90*/  IMAD.HI.U32 R13, R6, R24, RZ ;  /* 0x00000018060d7227 */ /* 0x000fc800078e00ff */
[--C-:B------:R-:W-:Y:S02]  /*0fa0*/  @!P1 IMAD.IADD R10, R10, 0x1, -R3.reuse ;  /* 0x000000010a0a9824 */ /* 0x100fe400078e0a03 */
[----:B------:R-:W-:Y:S02]  /*0fb0*/  @!P6 IMAD.IADD R14, R14, 0x1, -R3 ;  /* 0x000000010e0ee824 */ /* 0x000fe400078e0a03 */
[----:B------:R-:W-:Y:S01]  /*0fc0*/  IMAD.MOV R9, RZ, RZ, -R9 ;  /* 0x000000ffff097224 */ /* 0x000fe200078e0a09 */
[C---:B------:R-:W-:Y:S01]  /*0fd0*/  ISETP.GT.U32.AND P1, PT, R3.reuse, R10, PT ;  /* 0x0000000a0300720c */ /* 0x040fe20003f24070 */
[----:B------:R-:W-:Y:S01]  /*0fe0*/  IMAD.MOV R13, RZ, RZ, -R13 ;  /* 0x000000ffff0d7224 */ /* 0x000fe200078e0a0d */
[C---:B------:R-:W-:Y:S01]  /*0ff0*/  ISETP.GT.U32.AND P6, PT, R3.reuse, R14, PT ;  /* 0x0000000e0300720c */ /* 0x040fe20003fc4070 */
[----:B------:R-:W-:Y:S01]  /*1000*/  @!P3 IMAD.IADD R12, R12, 0x1, -R3 ;  /* 0x000000010c0cb824 */ /* 0x000fe200078e0a03 */
[C---:B------:R-:W-:Y:S01]  /*1010*/  ISETP.GT.U32.AND P3, PT, R3.reuse, R16, PT ;  /* 0x000000100300720c */ /* 0x040fe20003f64070 */
[----:B------:R-:W-:Y:S01]  /*1020*/  IMAD R22, R3, R9, R22 ;  /* 0x0000000903167224 */ /* 0x000fe200078e0216 */
[----:B------:R-:W-:Y:S01]  /*1030*/  LOP3.LUT R9, R21, 0x4, RZ, 0xfc, !PT ;  /* 0x0000000415097812 */ /* 0x000fe200078efcff */
[----:B------:R-:W-:-:S02]  /*1040*/  IMAD R24, R3, R13, R24 ;  /* 0x0000000d03187224 */ /* 0x000fc400078e0218 */
[----:B------:R-:W-:Y:S01]  /*1050*/  IMAD.HI.U32 R15, R6, R26, RZ ;  /* 0x0000001a060f7227 */ /* 0x000fe200078e00ff */
[----:B------:R-:W-:-:S03]  /*1060*/  IABS R32, R9 ;  /* 0x0000000900207213 */ /* 0x000fc60000000000 */
[--C-:B------:R-:W-:Y:S01]  /*1070*/  @!P1 IMAD.IADD R10, R10, 0x1, -R3.reuse ;  /* 0x000000010a0a9824 */ /* 0x100fe200078e0a03 */
[----:B------:R-:W-:Y:S01]  /*1080*/  ISETP.GE.AND P1, PT, R21, RZ, PT ;  /* 0x000000ff1500720c */ /* 0x000fe20003f26270 */
[--C-:B------:R-:W-:Y:S01]  /*1090*/  @!P6 IMAD.IADD R14, R14, 0x1, -R3.reuse ;  /* 0x000000010e0ee824 */ /* 0x100fe200078e0a03 */
[C---:B------:R-:W-:Y:S01]  /*10a0*/  ISETP.GT.U32.AND P6, PT, R3.reuse, R22, PT ;  /* 0x000000160300720c */ /* 0x040fe20003fc4070 */
[----:B------:R-:W-:Y:S01]  /*10b0*/  @!P3 IMAD.IADD R16, R16, 0x1, -R3 ;  /* 0x000000011010b824 */ /* 0x000fe200078e0a03 */
[C---:B------:R-:W-:Y:S01]  /*10c0*/  ISETP.GT.U32.AND P3, PT, R3.reuse, R24, PT ;  /* 0x000000180300720c */ /* 0x040fe20003f64070 */
[----:B------:R-:W-:Y:S01]  /*10d0*/  @!P4 IMAD.MOV R10, RZ, RZ, -R10 ;  /* 0x000000ffff0ac224 */ /* 0x000fe200078e0a0a */
[C---:B------:R-:W-:Y:S01]  /*10e0*/  ISETP.GT.U32.AND P4, PT, R3.reuse, R18, PT ;  /* 0x000000120300720c */ /* 0x040fe20003f84070 */
[----:B------:R-:W-:Y:S01]  /*10f0*/  IMAD R20, R3, R17, R20 ;  /* 0x0000001103147224 */ /* 0x000fe200078e0214 */
[----:B------:R-:W-:Y:S01]  /*1100*/  LOP3.LUT R17, R21, 0x8, RZ, 0xfc, !PT ;  /* 0x0000000815117812 */ /* 0x000fe200078efcff */
[----:B------:R-:W-:-:S02]  /*1110*/  IMAD.MOV R15, RZ, RZ, -R15 ;  /* 0x000000ffff0f7224 */ /* 0x000fc400078e0a0f */
[----:B------:R-:W-:Y:S01]  /*1120*/  @!P5 IMAD.MOV R12, RZ, RZ, -R12 ;  /* 0x000000ffff0cd224 */ /* 0x000fe200078e0a0c */
[C---:B------:R-:W-:Y:S01]  /*1130*/  ISETP.GT.U32.AND P5, PT, R3.reuse, R20, PT ;  /* 0x000000140300720c */ /* 0x040fe20003fa4070 */
[----:B------:R-:W-:Y:S01]  /*1140*/  IMAD R26, R3, R15, R26 ;  /* 0x0000000f031a7224 */ /* 0x000fe200078e021a */
[----:B------:R-:W-:Y:S01]  /*1150*/  LOP3.LUT R15, R21, 0xc, RZ, 0xfc, !PT ;  /* 0x0000000c150f7812 */ /* 0x000fe200078efcff */
[--C-:B------:R-:W-:Y:S01]  /*1160*/  @!P6 IMAD.IADD R22, R22, 0x1, -R3.reuse ;  /* 0x000000011616e824 */ /* 0x100fe200078e0a03 */
[----:B------:R-:W-:Y:S01]  /*1170*/  IABS R30, R17 ;  /* 0x00000011001e7213 */ /* 0x000fe20000000000 */
[----:B------:R-:W-:Y:S01]  /*1180*/  @!P3 IMAD.IADD R24, R24, 0x1, -R3 ;  /* 0x000000011818b824 */ /* 0x000fe200078e0a03 */
[----:B------:R-:W-:Y:S01]  /*1190*/  IABS R28, R15 ;  /* 0x0000000f001c7213 */ /* 0x000fe20000000000 */
[----:B------:R-:W-:Y:S01]  /*11a0*/  IMAD.HI.U32 R13, R6, R34, RZ ;  /* 0x00000022060d7227 */ /* 0x000fe200078e00ff */
[----:B------:R-:W-:-:S03]  /*11b0*/  ISETP.GT.U32.AND P3, PT, R3, R22, PT ;  /* 0x000000160300720c */ /* 0x000fc60003f64070 */
[----:B------:R-:W-:Y:S01]  /*11c0*/  @!P4 IMAD.IADD R18, R18, 0x1, -R3 ;  /* 0x000000011212c824 */ /* 0x000fe200078e0a03 */
[----:B------:R-:W-:Y:S01]  /*11d0*/  ISETP.GT.U32.AND P4, PT, R3, R16, PT ;  /* 0x000000100300720c */ /* 0x000fe20003f84070 */
[----:B------:R-:W-:-:S04]  /*11e0*/  IMAD.HI.U32 R2, R6, R28, RZ ;  /* 0x0000001c06027227 */ /* 0x000fc800078e00ff */
[----:B------:R-:W-:Y:S02]  /*11f0*/  IMAD.MOV R13, RZ, RZ, -R13 ;  /* 0x000000ffff0d7224 */ /* 0x000fe400078e0a0d */
[--C-:B------:R-:W-:Y:S01]  /*1200*/  @!P5 IMAD.IADD R20, R20, 0x1, -R3.reuse ;  /* 0x000000011414d824 */ /* 0x100fe200078e0a03 */
[C---:B------:R-:W-:Y:S01]  /*1210*/  ISETP.GT.U32.AND P5, PT, R3.reuse, R18, PT ;  /* 0x000000120300720c */ /* 0x040fe20003fa4070 */
[----:B------:R-:W-:Y:S02]  /*1220*/  IMAD.MOV R2, RZ, RZ, -R2 ;  /* 0x000000ffff027224 */ /* 0x000fe400078e0a02 */
[C---:B------:R-:W-:Y:S01]  /*1230*/  IMAD R34, R3.reuse, R13, R34 ;  /* 0x0000000d03227224 */ /* 0x040fe200078e0222 */
[C---:B------:R-:W-:Y:S01]  /*1240*/  ISETP.GT.U32.AND P6, PT, R3.reuse, R20, PT ;  /* 0x000000140300720c */ /* 0x040fe20003fc4070 */
[C---:B------:R-:W-:Y:S02]  /*1250*/  IMAD R28, R3.reuse, R2, R28 ;  /* 0x00000002031c7224 */ /* 0x040fe400078e021c */
[----:B------:R-:W-:Y:S01]  /*1260*/  @!P2 IMAD.MOV R14, RZ, RZ, -R14 ;  /* 0x000000ffff0ea224 */ /* 0x000fe200078e0a0e */
[C---:B------:R-:W-:Y:S01]  /*1270*/  ISETP.GT.U32.AND P2, PT, R3.reuse, R24, PT ;  /* 0x000000180300720c */ /* 0x040fe20003f44070 */
[----:B------:R-:W-:Y:S01]  /*1280*/  @!P3 IMAD.IADD R22, R22, 0x1, -R3 ;  /* 0x000000011616b824 */ /* 0x000fe200078e0a03 */
[----:B------:R-:W-:Y:S01]  /*1290*/  ISETP.GT.U32.AND P3, PT, R3, R34, PT ;  /* 0x000000220300720c */ /* 0x000fe20003f64070 */
[----:B------:R-:W-:-:S04]  /*12a0*/  IMAD.HI.U32 R2, R6, R30, RZ ;  /* 0x0000001e06027227 */ /* 0x000fc800078e00ff */
[----:B------:R-:W-:-:S04]  /*12b0*/  IMAD.HI.U32 R6, R6, R32, RZ ;  /* 0x0000002006067227 */ /* 0x000fc800078e00ff */
[--C-:B------:R-:W-:Y:S01]  /*12c0*/  @!P4 IMAD.IADD R16, R16, 0x1, -R3.reuse ;  /* 0x000000011010c824 */ /* 0x100fe200078e0a03 */
[C---:B------:R-:W-:Y:S01]  /*12d0*/  ISETP.GT.U32.AND P4, PT, R3.reuse, R26, PT ;  /* 0x0000001a0300720c */ /* 0x040fe20003f84070 */
[----:B------:R-:W-:Y:S02]  /*12e0*/  IMAD.MOV R2, RZ, RZ, -R2 ;  /* 0x000000ffff027224 */ /* 0x000fe400078e0a02 */
[----:B------:R-:W-:Y:S02]  /*12f0*/  IMAD.MOV R6, RZ, RZ, -R6 ;  /* 0x000000ffff067224 */ /* 0x000fe400078e0a06 */
[----:B------:R-:W-:Y:S01]  /*1300*/  @!P5 IMAD.IADD R18, R18, 0x1, -R3 ;  /* 0x000000011212d824 */ /* 0x000fe200078e0a03 */
[C---:B------:R-:W-:Y:S01]  /*1310*/  ISETP.GT.U32.AND P5, PT, R3.reuse, R28, PT ;  /* 0x0000001c0300720c */ /* 0x040fe20003fa4070 */
[C---:B------:R-:W-:Y:S01]  /*1320*/  IMAD R30, R3.reuse, R2, R30 ;  /* 0x00000002031e7224 */ /* 0x040fe200078e021e */
[----:B------:R-:W-:Y:S01]  /*1330*/  LOP3.LUT R2, R88, 0x180, RZ, 0xc0, !PT ;  /* 0x0000018058027812 */ /* 0x000fe200078ec0ff */
[----:B------:R-:W-:-:S02]  /*1340*/  IMAD R32, R3, R6, R32 ;  /* 0x0000000603207224 */ /* 0x000fc400078e0220 */
[--C-:B------:R-:W-:Y:S01]  /*1350*/  @!P2 IMAD.IADD R24, R24, 0x1, -R3.reuse ;  /* 0x000000011818a824 */ /* 0x100fe200078e0a03 */
[C---:B------:R-:W-:Y:S01]  /*1360*/  ISETP.GT.U32.AND P2, PT, R3.reuse, R30, PT ;  /* 0x0000001e0300720c */ /* 0x040fe20003f44070 */
[--C-:B------:R-:W-:Y:S01]  /*1370*/  @!P3 IMAD.IADD R34, R34, 0x1, -R3.reuse ;  /* 0x000000012222b824 */ /* 0x100fe200078e0a03 */
[----:B------:R-:W-:Y:S01]  /*1380*/  ISETP.GT.U32.AND P3, PT, R3, R32, PT ;  /* 0x000000200300720c */ /* 0x000fe20003f64070 */
[--C-:B------:R-:W-:Y:S01]  /*1390*/  @!P6 IMAD.IADD R20, R20, 0x1, -R3.reuse ;  /* 0x000000011414e824 */ /* 0x100fe200078e0a03 */
[----:B------:R-:W-:Y:S01]  /*13a0*/  ISETP.GE.AND P6, PT, R23, RZ, PT ;  /* 0x000000ff1700720c */ /* 0x000fe20003fc6270 */
[--C-:B------:R-:W-:Y:S01]  /*13b0*/  @!P4 IMAD.IADD R26, R26, 0x1, -R3.reuse ;  /* 0x000000011a1ac824 */ /* 0x100fe200078e0a03 */
[----:B------:R-:W-:Y:S01]  /*13c0*/  ISETP.GE.AND P4, PT, R19, RZ, PT ;  /* 0x000000ff1300720c */ /* 0x000fe20003f86270 */
[--C-:B------:R-:W-:Y:S01]  /*13d0*/  @!P5 IMAD.IADD R28, R28, 0x1, -R3.reuse ;  /* 0x000000011c1cd824 */ /* 0x100fe200078e0a03 */
[----:B------:R-:W-:Y:S01]  /*13e0*/  ISETP.GE.AND P5, PT, R25, RZ, PT ;  /* 0x000000ff1900720c */ /* 0x000fe20003fa6270 */
[----:B------:R-:W-:Y:S01]  /*13f0*/  @!P0 IMAD.MOV R16, RZ, RZ, -R16 ;  /* 0x000000ffff108224 */ /* 0x000fe200078e0a10 */
[C---:B------:R-:W-:Y:S01]  /*1400*/  ISETP.GT.U32.AND P0, PT, R3.reuse, R26, PT ;  /* 0x0000001a0300720c */ /* 0x040fe20003f04070 */
[----:B------:R-:W-:Y:S01]  /*1410*/  IMAD.SHL.U32 R19, R88, 0x2, RZ ;  /* 0x0000000258137824 */ /* 0x000fe200078e00ff */
[----:B------:R-:W-:Y:S01]  /*1420*/  SHF.R.U32.HI R6, RZ, 0x3, R2 ;  /* 0x00000003ff067819 */ /* 0x000fe20000011602 */
[--C-:B------:R-:W-:Y:S01]  /*1430*/  @!P2 IMAD.IADD R30, R30, 0x1, -R3.reuse ;  /* 0x000000011e1ea824 */ /* 0x100fe200078e0a03 */
[----:B------:R-:W-:Y:S01]  /*1440*/  ISETP.GT.U32.AND P2, PT, R3, R28, PT ;  /* 0x0000001c0300720c */ /* 0x000fe20003f44070 */
[--C-:B------:R-:W-:Y:S01]  /*1450*/  @!P3 IMAD.IADD R32, R32, 0x1, -R3.reuse ;  /* 0x000000012020b824 */ /* 0x100fe200078e0a03 */
[----:B------:R-:W-:Y:S01]  /*1460*/  LOP3.LUT R2, R19, 0x7e, RZ, 0xc0, !PT ;  /* 0x0000007e13027812 */ /* 0x000fe200078ec0ff */
[----:B------:R-:W-:Y:S01]  /*1470*/  @!P6 IMAD.MOV R18, RZ, RZ, -R18 ;  /* 0x000000ffff12e224 */ /* 0x000fe200078e0a12 */
[C---:B------:R-:W-:Y:S01]  /*1480*/  ISETP.GT.U32.AND P6, PT, R3.reuse, R30, PT ;  /* 0x0000001e0300720c */ /* 0x040fe20003fc4070 */
[----:B------:R-:W-:Y:S01]  /*1490*/  @!P4 IMAD.MOV R20, RZ, RZ, -R20 ;  /* 0x000000ffff14c224 */ /* 0x000fe200078e0a14 */
[C---:B------:R-:W-:Y:S01]  /*14a0*/  ISETP.GT.U32.AND P4, PT, R3.reuse, R34, PT ;  /* 0x000000220300720c */ /* 0x040fe20003f84070 */
[----:B------:R-:W-:Y:S01]  /*14b0*/  @!P5 IMAD.MOV R22, RZ, RZ, -R22 ;  /* 0x000000ffff16d224 */ /* 0x000fe200078e0a16 */
[----:B------:R-:W-:Y:S01]  /*14c0*/  ISETP.GT.U32.AND P3, PT, R3, R32, PT ;  /* 0x000000200300720c */ /* 0x000fe20003f64070 */
[----:B------:R-:W-:Y:S01]  /*14d0*/  @!P0 IMAD.IADD R26, R26, 0x1, -R3 ;  /* 0x000000011a1a8824 */ /* 0x000fe200078e0a03 */
[----:B------:R-:W-:-:S02]  /*14e0*/  ISETP.GE.AND P5, PT, R27, RZ, PT ;  /* 0x000000ff1b00720c */ /* 0x000fc40003fa6270 */
[----:B------:R-:W-:Y:S01]  /*14f0*/  LOP3.LUT R13, R2, 0x180, R88, 0xf8, !PT ;  /* 0x00000180020d7812 */ /* 0x000fe200078ef858 */
[--C-:B------:R-:W-:Y:S01]  /*1500*/  @!P2 IMAD.IADD R28, R28, 0x1, -R3.reuse ;  /* 0x000000011c1ca824 */ /* 0x100fe200078e0a03 */
[----:B------:R-:W-:Y:S01]  /*1510*/  ISETP.GE.AND P0, PT, R29, RZ, PT ;  /* 0x000000ff1d00720c */ /* 0x000fe20003f06270 */
[----:B------:R-:W-:Y:S01]  /*1520*/  IMAD.SHL.U32 R2, R88, 0x80, RZ ;  /* 0x0000008058027824 */ /* 0x000fe200078e00ff */
[----:B------:R-:W-:Y:S01]  /*1530*/  LOP3.LUT R13, R13, R6, RZ, 0x3c, !PT ;  /* 0x000000060d0d7212 */ /* 0x000fe200078e3cff */
[--C-:B------:R-:W-:Y:S01]  /*1540*/  @!P6 IMAD.IADD R30, R30, 0x1, -R3.reuse ;  /* 0x000000011e1ee824 */ /* 0x100fe200078e0a03 */
[----:B------:R-:W-:Y:S01]  /*1550*/  ISETP.GE.AND P2, PT, R15, RZ, PT ;  /* 0x000000ff0f00720c */ /* 0x000fe20003f46270 */
[--C-:B------:R-:W-:Y:S01]  /*1560*/  @!P4 IMAD.IADD R34, R34, 0x1, -R3.reuse ;  /* 0x000000012222c824 */ /* 0x100fe200078e0a03 */
[----:B------:R-:W-:Y:S01]  /*1570*/  ISETP.GE.AND P4, PT, R17, RZ, PT ;  /* 0x000000ff1100720c */ /* 0x000fe20003f86270 */
[----:B------:R-:W-:Y:S01]  /*1580*/  @!P3 IMAD.IADD R32, R32, 0x1, -R3 ;  /* 0x000000012020b824 */ /* 0x000fe200078e0a03 */
[----:B------:R-:W-:Y:S01]  /*1590*/  ISETP.GE.AND P6, PT, R9, RZ, PT ;  /* 0x000000ff0900720c */ /* 0x000fe20003fc6270 */
[----:B------:R-:W-:Y:S01]  /*15a0*/  IMAD R3, R89, UR13, RZ ;  /* 0x0000000d59037c24 */ /* 0x000fe2000f8e02ff */
[----:B------:R-:W-:Y:S01]  /*15b0*/  ISETP.NE.AND P3, PT, R11, RZ, PT ;  /* 0x000000ff0b00720c */ /* 0x000fe20003f65270 */
[----:B------:R-:W-:Y:S01]  /*15c0*/  @!P5 IMAD.MOV R24, RZ, RZ, -R24 ;  /* 0x000000ffff18d224 */ /* 0x000fe200078e0a18 */
[----:B------:R-:W-:Y:S01]  /*15d0*/  LOP3.LUT R6, RZ, R11, RZ, 0x33, !PT ;  /* 0x0000000bff067212 */ /* 0x000fe200078e33ff */
[----:B------:R-:W-:Y:S01]  /*15e0*/  @!P0 IMAD.MOV R26, RZ, RZ, -R26 ;  /* 0x000000ffff1a8224 */ /* 0x000fe200078e0a1a */
[----:B------:R-:W-:Y:S01]  /*15f0*/  LOP3.LUT R2, R13, 0x2000, R2, 0xf8, !PT ;  /* 0x000020000d027812 */ /* 0x000fe200078ef802 */
[----:B------:R-:W-:Y:S01]  /*1600*/  @!P1 IMAD.MOV R34, RZ, RZ, -R34 ;  /* 0x000000ffff229224 */ /* 0x000fe200078e0a22 */
[C---:B------:R-:W-:Y:S01]  /*1610*/  LEA R13, P5, R3.reuse, UR4, 0x1 ;  /* 0x00000004030d7c11 */ /* 0x040fe2000f8a08ff */
[----:B------:R-:W-:Y:S01]  /*1620*/  @!P2 IMAD.MOV R28, RZ, RZ, -R28 ;  /* 0x000000ffff1ca224 */ /* 0x000fe200078e0a1c */
[C---:B------:R-:W-:Y:S01]  /*1630*/  SEL R10, R6.reuse, R10, !P3 ;  /* 0x0000000a060a7207 */ /* 0x040fe20005800000 */
[----:B------:R-:W-:Y:S01]  /*1640*/  @!P4 IMAD.MOV R30, RZ, RZ, -R30 ;  /* 0x000000ffff1ec224 */ /* 0x000fe200078e0a1e */
[C---:B------:R-:W-:Y:S01]  /*1650*/  SEL R12, R6.reuse, R12, !P3 ;  /* 0x0000000c060c7207 */ /* 0x040fe20005800000 */
[----:B------:R-:W-:Y:S01]  /*1660*/  @!P6 IMAD.MOV R32, RZ, RZ, -R32 ;  /* 0x000000ffff20e224 */ /* 0x000fe200078e0a20 */
[----:B------:R-:W-:Y:S01]  /*1670*/  LEA.HI.X.SX32 R15, R3, UR5, 0x1, P5 ;  /* 0x00000005030f7c11 */ /* 0x000fe2000a8f0eff */
[----:B------:R-:W-:Y:S01]  /*1680*/  ULDC UR5, c[0x0][0x240] ;  /* 0x0000900000057ab9 */ /* 0x000fe20000000800 */
[----:B------:R-:W-:Y:S01]  /*1690*/  SEL R5, R6, R5, !P3 ;  /* 0x0000000506057207 */ /* 0x000fe20005800000 */
[----:B------:R-:W-:Y:S01]  /*16a0*/  IMAD R10, R10, UR5, RZ ;  /* 0x000000050a0a7c24 */ /* 0x000fe2000f8e02ff */
[----:B------:R-:W-:Y:S01]  /*16b0*/  SEL R14, R6, R14, !P3 ;  /* 0x0000000e060e7207 */ /* 0x000fe20005800000 */
[----:B------:R-:W-:Y:S01]  /*16c0*/  IMAD R12, R12, UR5, RZ ;  /* 0x000000050c0c7c24 */ /* 0x000fe2000f8e02ff */
[C---:B------:R-:W-:Y:S01]  /*16d0*/  SEL R7, R6.reuse, R7, !P3 ;  /* 0x0000000706077207 */ /* 0x040fe20005800000 */
[----:B------:R-:W-:Y:S01]  /*16e0*/  IMAD R5, R5, UR5, RZ ;  /* 0x0000000505057c24 */ /* 0x000fe2000f8e02ff */
[C---:B------:R-:W-:Y:S01]  /*16f0*/  SEL R16, R6.reuse, R16, !P3 ;  /* 0x0000001006107207 */ /* 0x040fe20005800000 */
[----:B------:R-:W-:Y:S01]  /*1700*/  ULDC UR4, c[0x0][0x234] ;  /* 0x00008d0000047ab9 */ /* 0x000fe20000000800 */
[----:B------:R-:W-:Y:S01]  /*1710*/  SEL R9, R6, R18, !P3 ;  /* 0x0000001206097207 */ /* 0x000fe20005800000 */
[----:B------:R-:W-:Y:S01]  /*1720*/  IMAD R14, R14, UR5, RZ ;  /* 0x000000050e0e7c24 */ /* 0x000fe2000f8e02ff */
[----:B------:R-:W-:Y:S01]  /*1730*/  SEL R8, R6, R8, !P3 ;  /* 0x0000000806087207 */ /* 0x000fe20005800000 */
[----:B------:R-:W-:Y:S01]  /*1740*/  IMAD R16, R16, UR5, RZ ;  /* 0x0000000510107c24 */ /* 0x000fe2000f8e02ff */
[-C--:B------:R-:W-:Y:S01]  /*1750*/  LEA R17, P0, R10, R13.reuse, 0x1 ;  /* 0x0000000d0a117211 */ /* 0x080fe200078008ff */
[----:B------:R-:W-:Y:S01]  /*1760*/  IMAD R18, R4, UR4, RZ ;  /* 0x0000000404127c24 */ /* 0x000fe2000f8e02ff */
[C---:B------:R-:W-:Y:S01]  /*1770*/  SEL R20, R6.reuse, R20, !P3 ;  /* 0x0000001406147207 */ /* 0x040fe20005800000 */
[----:B------:R-:W-:Y:S01]  /*1780*/  IMAD R11, R9, UR5, RZ ;  /* 0x00000005090b7c24 */ /* 0x000fe2000f8e02ff */
[----:B------:R-:W-:Y:S01]  /*1790*/  SEL R22, R6, R22, !P3 ;  /* 0x0000001606167207 */ /* 0x000fe20005800000 */
[----:B------:R-:W-:Y:S01]  /*17a0*/  IMAD R4, R8, UR5, RZ ;  /* 0x0000000508047c24 */ /* 0x000fe2000f8e02ff */
[C---:B------:R-:W-:Y:S01]  /*17b0*/  SEL R24, R6.reuse, R24, !P3 ;  /* 0x0000001806187207 */ /* 0x040fe20005800000 */
[----:B------:R0:W-:Y:S01]  /*17c0*/  STL [R1+0x98], R17 ;  /* 0x0000981101007387 */ /* 0x0001e20000100800 */
[----:B------:R-:W-:Y:S01]  /*17d0*/  SEL R26, R6, R26, !P3 ;  /* 0x0000001a061a7207 */ /* 0x000fe20005800000 */
[----:B------:R-:W-:Y:S01]  /*17e0*/  IMAD R20, R20, UR5, RZ ;  /* 0x0000000514147c24 */ /* 0x000fe2000f8e02ff */
        /* <DEDUP_REMOVED lines=8> */
[-C--:B------:R-:W-:Y:S01]  /*1870*/  LEA R3, P4, R12, R13.reuse, 0x1 ;  /* 0x0000000d0c037211 */ /* 0x080fe200078808ff */
[----:B------:R-:W-:Y:S01]  /*1880*/  IMAD R28, R28, UR5, RZ ;  /* 0x000000051c1c7c24 */ /* 0x000fe2000f8e02ff */
[CC--:B------:R-:W-:Y:S01]  /*1890*/  LEA R7, P3, R5.reuse, R13.reuse, 0x1 ;  /* 0x0000000d05077211 */ /* 0x0c0fe200078608ff */
[----:B------:R-:W-:Y:S01]  /*18a0*/  IMAD R30, R30, UR5, RZ ;  /* 0x000000051e1e7c24 */ /* 0x000fe2000f8e02ff */
[-C--:B------:R-:W-:Y:S01]  /*18b0*/  LEA R21, P6, R14, R13.reuse, 0x1 ;  /* 0x0000000d0e157211 */ /* 0x080fe200078c08ff */
[----:B------:R1:W-:Y:S01]  /*18c0*/  STL [R1+0xd4], R3 ;  /* 0x0000d40301007387 */ /* 0x0003e20000100800 */
[-C--:B0-----:R-:W-:Y:S01]  /*18d0*/  LEA R17, P5, R16, R13.reuse, 0x1 ;  /* 0x0000000d10117211 */ /* 0x081fe200078a08ff */
[----:B------:R-:W-:Y:S01]  /*18e0*/  IMAD R32, R32, UR5, RZ ;  /* 0x0000000520207c24 */ /* 0x000fe2000f8e02ff */
[-C--:B------:R-:W-:Y:S01]  /*18f0*/  LEA R8, P2, R4, R13.reuse, 0x1 ;  /* 0x0000000d04087211 */ /* 0x080fe200078408ff */
[----:B------:R0:W-:Y:S01]  /*1900*/  STL [R1+0x110], R21 ;  /* 0x0001101501007387 */ /* 0x0001e20000100800 */
[----:B------:R-:W-:Y:S01]  /*1910*/  LEA R9, P1, R6, R13, 0x1 ;  /* 0x0000000d06097211 */ /* 0x000fe200078208ff */
[----:B------:R-:W-:Y:S01]  /*1920*/  IMAD R34, R34, UR5, RZ ;  /* 0x0000000522227c24 */ /* 0x000fe2000f8e02ff */
[-C--:B------:R-:W-:Y:S01]  /*1930*/  LEA.HI.X.SX32 R4, R4, R15.reuse, 0x1, P2 ;  /* 0x0000000f04047211 */ /* 0x080fe200010f0eff */
[----:B------:R-:W-:Y:S01]  /*1940*/  STL [R1+0x12c], R17 ;  /* 0x00012c1101007387 */ /* 0x000fe20000100800 */
[-C--:B------:R-:W-:Y:S01]  /*1950*/  LEA.HI.X.SX32 R12, R12, R15.reuse, 0x1, P4 ;  /* 0x0000000f0c0c7211 */ /* 0x080fe200020f0eff */
[----:B------:R-:W-:Y:S01]  /*1960*/  UIADD3 UR5, UR12, 0x20000, URZ ;  /* 0x000200000c057890 */ /* 0x000fe2000fffe03f */
[----:B-1----:R-:W-:Y:S01]  /*1970*/  LEA.HI.X.SX32 R3, R5, R15, 0x1, P3 ;  /* 0x0000000f05037211 */ /* 0x002fe200018f0eff */
[----:B------:R-:W-:Y:S01]  /*1980*/  USHF.L.U32 UR13, UR13, 0x7, URZ ;  /* 0x000000070d0d7899 */ /* 0x000fe2000800063f */
[-C--:B------:R-:W-:Y:S01]  /*1990*/  LEA R5, P3, R11, R13.reuse, 0x1 ;  /* 0x0000000d0b057211 */ /* 0x080fe200078608ff */
[----:B------:R-:W-:Y:S01]  /*19a0*/  USHF.R.U32.HI UR5, URZ, 0x4, UR5 ;  /* 0x000000043f057899 */ /* 0x000fe20008011605 */
[----:B0-----:R-:W-:Y:S01]  /*19b0*/  LEA R21, P2, R20, R13, 0x1 ;  /* 0x0000000d14157211 */ /* 0x001fe200078408ff */
[----:B------:R-:W-:Y:S01]  /*19c0*/  UMOV UR4, URZ ;  /* 0x0000003f00047c82 */ /* 0x000fe20008000000 */
[----:B------:R-:W-:Y:S01]  /*19d0*/  USHF.L.U32 UR41, UR13, 0x1, URZ ;  /* 0x000000010d297899 */ /* 0x000fe2000800063f */
[----:B------:R0:W-:Y:S01]  /*19e0*/  STL [R1+0x134], R5 ;  /* 0x0001340501007387 */ /* 0x0001e20000100800 */
[----:B------:R-:W-:-:S03]  /*19f0*/  USGXT.U32 UR10, UR5, 0xe ;  /* 0x0000000e050a789a */ /* 0x000fc60008000000 */
[----:B------:R-:W-:Y:S01]  /*1a00*/  STL [R1+0x13c], R21 ;  /* 0x00013c1501007387 */ /* 0x000fe20000100800 */
[----:B0-----:R-:W-:Y:S02]  /*1a10*/  LEA.HI.X.SX32 R5, R6, R15, 0x1, P1 ;  /* 0x0000000f06057211 */ /* 0x001fe400008f0eff */
[----:B------:R-:W-:Y:S02]  /*1a20*/  LEA R17, P1, R22, R13, 0x1 ;  /* 0x0000000d16117211 */ /* 0x000fe400078208ff */
[----:B------:R-:W-:Y:S02]  /*1a30*/  LEA.HI.X.SX32 R6, R10, R15, 0x1, P0 ;  /* 0x0000000f0a067211 */ /* 0x000fe400000f0eff */
[-C--:B------:R-:W-:Y:S01]  /*1a40*/  LEA R10, P0, R24, R13.reuse, 0x1 ;  /* 0x0000000d180a7211 */ /* 0x080fe200078008ff */
[----:B------:R0:W-:Y:S04]  /*1a50*/  STL [R1+0x144], R17 ;  /* 0x0001441101007387 */ /* 0x0001e80000100800 */
[----:B------:R1:W-:Y:S04]  /*1a60*/  STL [R1+0x14c], R10 ;  /* 0x00014c0a01007387 */ /* 0x0003e80000100800 */
[----:B------:R2:W-:Y:S01]  /*1a70*/  STL [R1+0xb4], R12 ;  /* 0x0000b40c01007387 */ /* 0x0005e20000100800 */
[----:B0-----:R-:W-:-:S02]  /*1a80*/  LEA R17, P4, R26, R13, 0x1 ;  /* 0x0000000d1a117211 */ /* 0x001fc400078808ff */
[----:B-1----:R-:W-:-:S03]  /*1a90*/  LEA.HI.X.SX32 R10, R14, R15, 0x1, P6 ;  /* 0x0000000f0e0a7211 */ /* 0x002fc600030f0eff */
[----:B------:R-:W-:Y:S01]  /*1aa0*/  STL [R1+0x154], R17 ;  /* 0x0001541101007387 */ /* 0x000fe20000100800 */
[----:B------:R-:W-:Y:S02]  /*1ab0*/  LEA.HI.X.SX32 R14, R16, R15, 0x1, P5 ;  /* 0x0000000f100e7211 */ /* 0x000fe400028f0eff */
[-C--:B--2---:R-:W-:Y:S01]  /*1ac0*/  LEA R12, P6, R28, R13.reuse, 0x1 ;  /* 0x0000000d1c0c7211 */ /* 0x084fe200078c08ff */
[----:B------:R0:W-:Y:S04]  /*1ad0*/  STL [R1+0xfc], R10 ;  /* 0x0000fc0a01007387 */ /* 0x0001e80000100800 */
[----:B------:R1:W-:Y:S04]  /*1ae0*/  STL [R1+0x15c], R12 ;  /* 0x00015c0c01007387 */ /* 0x0003e80000100800 */
[----:B------:R-:W-:Y:S01]  /*1af0*/  STL [R1+0x128], R14 ;  /* 0x0001280e01007387 */ /* 0x000fe20000100800 */
[----:B0-----:R-:W-:-:S02]  /*1b00*/  LEA R10, P5, R30, R13, 0x1 ;  /* 0x0000000d1e0a7211 */ /* 0x001fc400078a08ff */
[----:B-1----:R-:W-:-:S03]  /*1b10*/  LEA.HI.X.SX32 R12, R11, R15, 0x1, P3 ;  /* 0x0000000f0b0c7211 */ /* 0x002fc600018f0eff */
[----:B------:R0:W-:Y:S01]  /*1b20*/  STL [R1+0x164], R10 ;  /* 0x0001640a01007387 */ /* 0x0001e20000100800 */
[----:B------:R-:W-:-:S03]  /*1b30*/  LEA R11, P3, R32, R13, 0x1 ;  /* 0x0000000d200b7211 */ /* 0x000fc600078608ff */
[----:B------:R1:W-:Y:S04]  /*1b40*/  STL [R1+0x130], R12 ;  /* 0x0001300c01007387 */ /* 0x0003e80000100800 */
[----:B------:R2:W-:Y:S01]  /*1b50*/  STL [R1+0x16c], R11 ;  /* 0x00016c0b01007387 */ /* 0x0005e20000100800 */
[----:B0-----:R-:W-:Y:S02]  /*1b60*/  LEA.HI.X.SX32 R10, R20, R15, 0x1, P2 ;  /* 0x0000000f140a7211 */ /* 0x001fe400010f0eff */
[----:B-1----:R-:W-:-:S03]  /*1b70*/  LEA R12, P2, R34, R13, 0x1 ;  /* 0x0000000d220c7211 */ /* 0x002fc600078408ff */
[----:B------:R0:W-:Y:S01]  /*1b80*/  STL [R1+0x138], R10 ;  /* 0x0001380a01007387 */ /* 0x0001e20000100800 */
[-C--:B------:R-:W-:Y:S02]  /*1b90*/  LEA.HI.X.SX32 R13, R24, R15.reuse, 0x1, P0 ;  /* 0x0000000f180d7211 */ /* 0x080fe400000f0eff */
[----:B------:R-:W-:Y:S02]  /*1ba0*/  CS2R R24, SRZ ;  /* 0x0000000000187805 */ /* 0x000fe4000001ff00 */
[----:B--2---:R-:W-:Y:S01]  /*1bb0*/  LEA.HI.X.SX32 R11, R22, R15, 0x1, P1 ;  /* 0x0000000f160b7211 */ /* 0x004fe200008f0eff */
[----:B------:R1:W-:Y:S01]  /*1bc0*/  STL [R1+0x174], R12 ;  /* 0x0001740c01007387 */ /* 0x0003e20000100800 */
[----:B------:R-:W-:-:S03]  /*1bd0*/  IMAD.MOV.U32 R22, RZ, RZ, RZ ;  /* 0x000000ffff167224 */ /* 0x000fc600078e00ff */
[----:B------:R2:W-:Y:S01]  /*1be0*/  STL [R1+0x140], R11 ;  /* 0x0001400b01007387 */ /* 0x0005e20000100800 */
[----:B0-----:R-:W-:Y:S01]  /*1bf0*/  LEA R10, P1, R18, UR6, 0x1 ;  /* 0x00000006120a7c11 */ /* 0x001fe2000f8208ff */
[----:B------:R-:W-:Y:S02]  /*1c00*/  UIADD3 UR6, UP0, UR10, 0x2, URZ ;  /* 0x000000020a067890 */ /* 0x000fe4000ff1e03f */
[----:B------:R0:W-:Y:S01]  /*1c10*/  STL [R1+0x148], R13 ;  /* 0x0001480d01007387 */ /* 0x0001e20000100800 */
[-C--:B-1----:R-:W-:Y:S02]  /*1c20*/  LEA.HI.X.SX32 R12, R26, R15.reuse, 0x1, P4 ;  /* 0x0000000f1a0c7211 */ /* 0x082fe400020f0eff */
[----:B------:R-:W-:Y:S02]  /*1c30*/  CS2R R26, SRZ ;  /* 0x00000000001a7805 */ /* 0x000fe4000001ff00 */
[----:B------:R-:W-:Y:S01]  /*1c40*/  LEA.HI.X.SX32 R18, R18, UR7, 0x1, P1 ;  /* 0x0000000712127c11 */ /* 0x000fe200088f0eff */
[----:B------:R-:W-:Y:S01]  /*1c50*/  UIADD3.X UR7, UR4, 0x40000040, URZ, UP0, !UPT ;  /* 0x4000004004077890 */ /* 0x000fe200087fe43f */
[----:B--2---:R-:W-:Y:S01]  /*1c60*/  LEA.HI.X.SX32 R11, R28, R15, 0x1, P6 ;  /* 0x0000000f1c0b7211 */ /* 0x004fe200030f0eff */
[----:B------:R1:W-:Y:S01]  /*1c70*/  STL [R1+0x150], R12 ;  /* 0x0001500c01007387 */ /* 0x0003e20000100800 */
[----:B------:R-:W-:Y:S01]  /*1c80*/  USHF.R.S32.HI UR4, URZ, 0x1f, UR13 ;  /* 0x0000001f3f047899 */ /* 0x000fe2000801140d */
[----:B------:R-:W-:-:S02]  /*1c90*/  CS2R R28, SRZ ;  /* 0x00000000001c7805 */ /* 0x000fc4000001ff00 */
[-C--:B0-----:R-:W-:Y:S01]  /*1ca0*/  LEA.HI.X.SX32 R13, R30, R15.reuse, 0x1, P5 ;  /* 0x0000000f1e0d7211 */ /* 0x081fe200028f0eff */
[----:B------:R0:W-:Y:S01]  /*1cb0*/  STL [R1+0x158], R11 ;  /* 0x0001580b01007387 */ /* 0x0001e20000100800 */
[----:B------:R-:W-:Y:S01]  /*1cc0*/  CS2R R30, SRZ ;  /* 0x00000000001e7805 */ /* 0x000fe2000001ff00 */
[----:B------:R-:W-:Y:S02]  /*1cd0*/  USHF.L.U64.HI UR13, UR13, 0x1, UR4 ;  /* 0x000000010d0d7899 */ /* 0x000fe40008010204 */
[----:B------:R-:W-:Y:S01]  /*1ce0*/  STL [R1+0x160], R13 ;  /* 0x0001600d01007387 */ /* 0x000fe20000100800 */
[----:B------:R-:W-:Y:S01]  /*1cf0*/  UIADD3.64 UR38, UR6, 0x2, URZ ;  /* 0x0000000206267897 */ /* 0x000fe2000fffe03f */
[-C--:B-1----:R-:W-:Y:S02]  /*1d00*/  LEA.HI.X.SX32 R12, R32, R15.reuse, 0x1, P3 ;  /* 0x0000000f200c7211 */ /* 0x082fe400018f0eff */
[----:B------:R-:W-:Y:S01]  /*1d10*/  CS2R R32, SRZ ;  /* 0x0000000000207805 */ /* 0x000fe2000001ff00 */
[----:B------:R-:W-:Y:S01]  /*1d20*/  UIADD3.64 UR34, UR6, 0x4, URZ ;  /* 0x0000000406227897 */ /* 0x000fe2000fffe03f */
[----:B0-----:R-:W-:Y:S01]  /*1d30*/  LEA.HI.X.SX32 R11, R34, R15, 0x1, P2 ;  /* 0x0000000f220b7211 */ /* 0x001fe200010f0eff */
[----:B------:R0:W-:Y:S01]  /*1d40*/  STL [R1+0x168], R12 ;  /* 0x0001680c01007387 */ /* 0x0001e20000100800 */
[----:B------:R-:W-:Y:S01]  /*1d50*/  CS2R R34, SRZ ;  /* 0x0000000000227805 */ /* 0x000fe2000001ff00 */
[----:B------:R-:W-:-:S02]  /*1d60*/  UIADD3.64 UR30, UR6, 0x1fe, URZ ;  /* 0x000001fe061e7897 */ /* 0x000fc4000fffe03f */
[----:B------:R1:W-:Y:S01]  /*1d70*/  STL [R1+0x170], R11 ;  /* 0x0001700b01007387 */ /* 0x0003e20000100800 */
[----:B------:R-:W-:Y:S02]  /*1d80*/  UIADD3.64 UR26, UR6, 0x200, URZ ;  /* 0x00000200061a7897 */ /* 0x000fe4000fffe03f */
[----:B------:R-:W-:Y:S02]  /*1d90*/  UIADD3.64 UR22, UR6, 0x202, URZ ;  /* 0x0000020206167897 */ /* 0x000fe4000fffe03f */
[----:B------:R-:W-:Y:S01]  /*1da0*/  UIADD3.64 UR18, UR6, 0x204, URZ ;  /* 0x0000020406127897 */ /* 0x000fe2000fffe03f */
[----:B0-----:R-:W-:Y:S01]  /*1db0*/  IMAD.SHL.U32 R12, R88, 0x100, RZ ;  /* 0x00000100580c7824 */ /* 0x001fe200078e00ff */
[----:B-1----:R-:W0:Y:S04]  /*1dc0*/  LDC R11, c[0x0][0x238] ;  /* 0x00008e00ff0b7b82 */ /* 0x002e280000000800 */
[----:B------:R-:W-:Y:S01]  /*1dd0*/  STL [R1+0x5a4], R12 ;  /* 0x0005a40c01007387 */ /* 0x000fe20000100800 */
[----:B------:R-:W-:-:S03]  /*1de0*/  LOP3.LUT R19, R12, 0x1c07e, R19, 0xc8, !PT ;  /* 0x0001c07e0c137812 */ /* 0x000fc600078ec813 */
[----:B------:R1:W-:Y:S01]  /*1df0*/  STL [R1+0x598], R96 ;  /* 0x0005986001007387 */ /* 0x0003e20000100800 */
[C---:B0-----:R-:W-:Y:S02]  /*1e00*/  IMAD R95, R11.reuse, 0xfe, RZ ;  /* 0x000000fe0b5f7824 */ /* 0x041fe400078e02ff */
[C---:B------:R-:W-:Y:S02]  /*1e10*/  IMAD R94, R11.reuse, 0xfa, RZ ;  /* 0x000000fa0b5e7824 */ /* 0x040fe400078e02ff */
[----:B------:R-:W-:Y:S01]  /*1e20*/  IMAD R93, R11, 0xf6, RZ ;  /* 0x000000f60b5d7824 */ /* 0x000fe200078e02ff */
[-C--:B------:R-:W-:Y:S01]  /*1e30*/  IADD3 R95, P2, R95, R10.reuse, RZ ;  /* 0x0000000a5f5f7210 */ /* 0x080fe20007f5e0ff */
[C---:B------:R-:W-:Y:S01]  /*1e40*/  IMAD R92, R11.reuse, 0xf2, RZ ;  /* 0x000000f20b5c7824 */ /* 0x040fe200078e02ff */
[-C--:B-1----:R-:W-:Y:S01]  /*1e50*/  IADD3 R96, P4, R94, R10.reuse, RZ ;  /* 0x0000000a5e607210 */ /* 0x082fe20007f9e0ff */
[C---:B------:R-:W-:Y:S02]  /*1e60*/  IMAD R91, R11.reuse, 0xee, RZ ;  /* 0x000000ee0b5b7824 */ /* 0x040fe400078e02ff */
[C---:B------:R-:W-:Y:S01]  /*1e70*/  IMAD R90, R11.reuse, 0xea, RZ ;  /* 0x000000ea0b5a7824 */ /* 0x040fe200078e02ff */
[----:B------:R0:W-:Y:S01]  /*1e80*/  STL [R1+0x17c], R95 ;  /* 0x00017c5f01007387 */ /* 0x0001e20000100800 */
[C---:B------:R-:W-:Y:S01]  /*1e90*/  IMAD R89, R11.reuse, 0xe6, RZ ;  /* 0x000000e60b597824 */ /* 0x040fe200078e02ff */
[-C--:B------:R-:W-:Y:S01]  /*1ea0*/  IADD3 R94, P6, R92, R10.reuse, RZ ;  /* 0x0000000a5c5e7210 */ /* 0x080fe20007fde0ff */
[C---:B------:R-:W-:Y:S01]  /*1eb0*/  IMAD R88, R11.reuse, 0x7f, RZ ;  /* 0x0000007f0b587824 */ /* 0x040fe200078e02ff */
[----:B------:R-:W-:Y:S01]  /*1ec0*/  IADD3 R92, P3, R90, R10, RZ ;  /* 0x0000000a5a5c7210 */ /* 0x000fe20007f7e0ff */
[C---:B------:R-:W-:Y:S01]  /*1ed0*/  IMAD R55, R11.reuse, 0xe2, RZ ;  /* 0x000000e20b377824 */ /* 0x040fe200078e02ff */
[----:B------:R1:W-:Y:S01]  /*1ee0*/  STL [R1+0x18c], R96 ;  /* 0x00018c6001007387 */ /* 0x0003e20000100800 */
[C---:B------:R-:W-:Y:S01]  /*1ef0*/  IMAD R54, R11.reuse, 0x7d, RZ ;  /* 0x0000007d0b367824 */ /* 0x040fe200078e02ff */
[----:B------:R-:W-:Y:S01]  /*1f00*/  LEA.HI.X.SX32 R90, R88, R18, 0x1, P2 ;  /* 0x00000012585a7211 */ /* 0x000fe200010f0eff */
[----:B------:R-:W-:Y:S01]  /*1f10*/  IMAD R98, R11, 0xde, RZ ;  /* 0x000000de0b627824 */ /* 0x000fe200078e02ff */
[-C--:B0-----:R-:W-:Y:S01]  /*1f20*/  IADD3 R95, P5, R93, R10.reuse, RZ ;  /* 0x0000000a5d5f7210 */ /* 0x081fe20007fbe0ff */
[----:B------:R-:W-:Y:S01]  /*1f30*/  IMAD R101, R11, 0x7b, RZ ;  /* 0x0000007b0b657824 */ /* 0x000fe200078e02ff */
[-C--:B------:R-:W-:Y:S01]  /*1f40*/  IADD3 R93, P0, R91, R10.reuse, RZ ;  /* 0x0000000a5b5d7210 */ /* 0x080fe20007f1e0ff */
[----:B------:R-:W-:Y:S01]  /*1f50*/  IMAD R102, R11, 0xda, RZ ;  /* 0x000000da0b667824 */ /* 0x000fe200078e02ff */
[-C--:B------:R-:W-:Y:S01]  /*1f60*/  IADD3 R91, P1, R89, R10.reuse, RZ ;  /* 0x0000000a595b7210 */ /* 0x080fe20007f3e0ff */
[----:B------:R0:W-:Y:S01]  /*1f70*/  STL [R1+0x19c], R95 ;  /* 0x00019c5f01007387 */ /* 0x0001e20000100800 */
[----:B------:R-:W-:Y:S01]  /*1f80*/  IADD3 R89, P2, R55, R10, RZ ;  /* 0x0000000a37597210 */ /* 0x000fe20007f5e0ff */
[C---:B------:R-:W-:Y:S01]  /*1f90*/  IMAD R105, R11.reuse, 0x79, RZ ;  /* 0x000000790b697824 */ /* 0x040fe200078e02ff */
[----:B------:R-:W-:Y:S01]  /*1fa0*/  LEA.HI.X.SX32 R88, R54, R18, 0x1, P4 ;  /* 0x0000001236587211 */ /* 0x000fe200020f0eff */
[----:B------:R2:W-:Y:S01]  /*1fb0*/  STL [R1+0x1ac], R94 ;  /* 0x0001ac5e01007387 */ /* 0x0005e20000100800 */
[C---:B------:R-:W-:Y:S01]  /*1fc0*/  IMAD R108, R11.reuse, 0xd6, RZ ;  /* 0x000000d60b6c7824 */ /* 0x040fe200078e02ff */
[----:B------:R-:W-:Y:S01]  /*1fd0*/  CS2R R54, SRZ ;  /* 0x0000000000367805 */ /* 0x000fe2000001ff00 */
[C---:B------:R-:W-:Y:S01]  /*1fe0*/  IMAD R111, R11.reuse, 0x77, RZ ;  /* 0x000000770b6f7824 */ /* 0x040fe200078e02ff */
[----:B------:R-:W-:Y:S01]  /*1ff0*/  STL [R1+0x1bc], R93 ;  /* 0x0001bc5d01007387 */ /* 0x000fe20000100800 */
[----:B------:R-:W-:-:S02]  /*2000*/  IMAD R112, R11, 0xd2, RZ ;  /* 0x000000d20b707824 */ /* 0x000fc400078e02ff */
[C---:B------:R-:W-:Y:S01]  /*2010*/  IMAD R115, R11.reuse, 0x75, RZ ;  /* 0x000000750b737824 */ /* 0x040fe200078e02ff */
[----:B------:R-:W-:Y:S01]  /*2020*/  STL [R1+0x1cc], R92 ;  /* 0x0001cc5c01007387 */ /* 0x000fe20000100800 */
[C---:B------:R-:W-:Y:S02]  /*2030*/  IMAD R118, R11.reuse, 0xce, RZ ;  /* 0x000000ce0b767824 */ /* 0x040fe400078e02ff */
[C---:B------:R-:W-:Y:S01]  /*2040*/  IMAD R121, R11.reuse, 0x73, RZ ;  /* 0x000000730b797824 */ /* 0x040fe200078e02ff */
[----:B------:R-:W-:Y:S01]  /*2050*/  STL [R1+0x1dc], R91 ;  /* 0x0001dc5b01007387 */ /* 0x000fe20000100800 */
[C---:B------:R-:W-:Y:S02]  /*2060*/  IMAD R124, R11.reuse, 0xca, RZ ;  /* 0x000000ca0b7c7824 */ /* 0x040fe400078e02ff */
[C---:B-1----:R-:W-:Y:S01]  /*2070*/  IMAD R96, R11.reuse, 0x71, RZ ;  /* 0x000000710b607824 */ /* 0x042fe200078e02ff */
[----:B------:R1:W-:Y:S01]  /*2080*/  STL [R1+0x178], R90 ;  /* 0x0001785a01007387 */ /* 0x0003e20000100800 */
[----:B0-----:R-:W-:-:S02]  /*2090*/  IMAD R95, R11, 0xc6, RZ ;  /* 0x000000c60b5f7824 */ /* 0x001fc400078e02ff */
[C---:B--2---:R-:W-:Y:S01]  /*20a0*/  IMAD R94, R11.reuse, 0xc2, RZ ;  /* 0x000000c20b5e7824 */ /* 0x044fe200078e02ff */
[----:B------:R0:W-:Y:S01]  /*20b0*/  STL [R1+0x1ec], R89 ;  /* 0x0001ec5901007387 */ /* 0x0001e20000100800 */
[C---:B------:R-:W-:Y:S02]  /*20c0*/  IMAD R12, R11.reuse, 0x7e, RZ ;  /* 0x0000007e0b0c7824 */ /* 0x040fe400078e02ff */
[C---:B------:R-:W-:Y:S01]  /*20d0*/  IMAD R13, R11.reuse, 0x7a, RZ ;  /* 0x0000007a0b0d7824 */ /* 0x040fe200078e02ff */
[----:B------:R2:W-:Y:S01]  /*20e0*/  STL [R1+0x188], R88 ;  /* 0x0001885801007387 */ /* 0x0005e20000100800 */
[C---:B------:R-:W-:Y:S01]  /*20f0*/  IMAD R14, R11.reuse, 0x76, RZ ;  /* 0x000000760b0e7824 */ /* 0x040fe200078e02ff */
[----:B-1----:R-:W-:Y:S01]  /*2100*/  IADD3 R90, P4, R98, R10, RZ ;  /* 0x0000000a625a7210 */ /* 0x002fe20007f9e0ff */
[C---:B------:R-:W-:Y:S02]  /*2110*/  IMAD R15, R11.reuse, 0x72, RZ ;  /* 0x000000720b0f7824 */ /* 0x040fe400078e02ff */
[----:B------:R-:W-:Y:S01]  /*2120*/  IMAD R16, R11, 0x6e, RZ ;  /* 0x0000006e0b107824 */ /* 0x000fe200078e02ff */
[----:B0-----:R-:W-:Y:S01]  /*2130*/  LEA.HI.X.SX32 R89, R101, R18, 0x1, P5 ;  /* 0x0000001265597211 */ /* 0x001fe200028f0eff */
[----:B------:R0:W-:Y:S01]  /*2140*/  STL [R1+0x1fc], R90 ;  /* 0x0001fc5a01007387 */ /* 0x0001e20000100800 */
[----:B------:R-:W-:Y:S01]  /*2150*/  IMAD R17, R11, 0x6a, RZ ;  /* 0x0000006a0b117824 */ /* 0x000fe200078e02ff */
[----:B--2---:R-:W-:-:S02]  /*2160*/  IADD3 R88, P5, R102, R10, RZ ;  /* 0x0000000a66587210 */ /* 0x004fc40007fbe0ff */
[----:B------:R1:W-:Y:S01]  /*2170*/  STL [R1+0x198], R89 ;  /* 0x0001985901007387 */ /* 0x0003e20000100800 */
[C---:B------:R-:W-:Y:S02]  /*2180*/  IMAD R23, R11.reuse, 0x66, RZ ;  /* 0x000000660b177824 */ /* 0x040fe400078e02ff */
[C---:B------:R-:W-:Y:S01]  /*2190*/  IMAD R40, R11.reuse, 0x62, RZ ;  /* 0x000000620b287824 */ /* 0x040fe200078e02ff */
[----:B------:R2:W-:Y:S01]  /*21a0*/  STL [R1+0x20c], R88 ;  /* 0x00020c5801007387 */ /* 0x0005e20000100800 */
[----:B------:R-:W-:Y:S01]  /*21b0*/  IMAD R41, R11, 0x5e, RZ ;  /* 0x0000005e0b297824 */ /* 0x000fe200078e02ff */
[----:B0-----:R-:W-:Y:S01]  /*21c0*/  LEA.HI.X.SX32 R90, R105, R18, 0x1, P6 ;  /* 0x00000012695a7211 */ /* 0x001fe200030f0eff */
[C---:B------:R-:W-:Y:S02]  /*21d0*/  IMAD R42, R11.reuse, 0x5a, RZ ;  /* 0x0000005a0b2a7824 */ /* 0x040fe400078e02ff */
[C---:B------:R-:W-:Y:S01]  /*21e0*/  IMAD R43, R11.reuse, 0x56, RZ ;  /* 0x000000560b2b7824 */ /* 0x040fe200078e02ff */
[----:B-1----:R-:W-:Y:S01]  /*21f0*/  IADD3 R89, P6, R108, R10, RZ ;  /* 0x0000000a6c597210 */ /* 0x002fe20007fde0ff */
[----:B------:R0:W-:Y:S01]  /*2200*/  STL [R1+0x1a8], R90 ;  /* 0x0001a85a01007387 */ /* 0x0001e20000100800 */
[----:B------:R-:W-:Y:S01]  /*2210*/  IMAD R44, R11, 0x52, RZ ;  /* 0x000000520b2c7824 */ /* 0x000fe200078e02ff */
[----:B--2---:R-:W-:-:S02]  /*2220*/  LEA.HI.X.SX32 R88, R111, R18, 0x1, P0 ;  /* 0x000000126f587211 */ /* 0x004fc400000f0eff */
[----:B------:R1:W-:Y:S01]  /*2230*/  STL [R1+0x21c], R89 ;  /* 0x00021c5901007387 */ /* 0x0003e20000100800 */
[C---:B------:R-:W-:Y:S02]  /*2240*/  IMAD R45, R11.reuse, 0x4e, RZ ;  /* 0x0000004e0b2d7824 */ /* 0x040fe400078e02ff */
[C---:B------:R-:W-:Y:S01]  /*2250*/  IMAD R46, R11.reuse, 0x4a, RZ ;  /* 0x0000004a0b2e7824 */ /* 0x040fe200078e02ff */
[----:B------:R2:W-:Y:S01]  /*2260*/  STL [R1+0x1b8], R88 ;  /* 0x0001b85801007387 */ /* 0x0005e20000100800 */
[C---:B------:R-:W-:Y:S01]  /*2270*/  IMAD R47, R11.reuse, 0x46, RZ ;  /* 0x000000460b2f7824 */ /* 0x040fe200078e02ff */
[----:B0-----:R-:W-:Y:S01]  /*2280*/  IADD3 R90, P0, R112, R10, RZ ;  /* 0x0000000a705a7210 */ /* 0x001fe20007f1e0ff */
[C---:B------:R-:W-:Y:S02]  /*2290*/  IMAD R48, R11.reuse, 0x42, RZ ;  /* 0x000000420b307824 */ /* 0x040fe400078e02ff */
[----:B------:R-:W-:Y:S01]  /*22a0*/  IMAD R49, R11, 0x7c, RZ ;  /* 0x0000007c0b317824 */ /* 0x000fe200078e02ff */
[----:B-1----:R-:W-:Y:S01]  /*22b0*/  LEA.HI.X.SX32 R89, R115, R18, 0x1, P3 ;  /* 0x0000001273597211 */ /* 0x002fe200018f0eff */
[----:B------:R-:W-:Y:S01]  /*22c0*/  STL [R1+0x22c], R90 ;  /* 0x00022c5a01007387 */ /* 0x000fe20000100800 */
[----:B------:R-:W-:Y:S01]  /*22d0*/  IMAD R50, R11, 0x3e, RZ ;  /* 0x0000003e0b327824 */ /* 0x000fe200078e02ff */
[----:B--2---:R-:W-:-:S02]  /*22e0*/  IADD3 R88, P3, R118, R10, RZ ;  /* 0x0000000a76587210 */ /* 0x004fc40007f7e0ff */
[----:B------:R0:W-:Y:S01]  /*22f0*/  STL [R1+0x1c8], R89 ;  /* 0x0001c85901007387 */ /* 0x0001e20000100800 */
[C---:B------:R-:W-:Y:S02]  /*2300*/  IMAD R51, R11.reuse, 0x74, RZ ;  /* 0x000000740b337824 */ /* 0x040fe400078e02ff */
[C---:B------:R-:W-:Y:S01]  /*2310*/  IMAD R52, R11.reuse, 0x3a, RZ ;  /* 0x0000003a0b347824 */ /* 0x040fe200078e02ff */
[----:B------:R1:W-:Y:S01]  /*2320*/  STL [R1+0x23c], R88 ;  /* 0x00023c5801007387 */ /* 0x0003e20000100800 */
[C---:B------:R-:W-:Y:S02]  /*2330*/  IMAD R53, R11.reuse, 0x6c, RZ ;  /* 0x0000006c0b357824 */ /* 0x040fe400078e02ff */
[C---:B------:R-:W-:Y:S02]  /*2340*/  IMAD R97, R11.reuse, 0x36, RZ ;  /* 0x000000360b617824 */ /* 0x040fe400078e02ff */
[----:B------:R-:W-:Y:S01]  /*2350*/  IMAD R99, R11, 0x64, RZ ;  /* 0x000000640b637824 */ /* 0x000fe200078e02ff */
[----:B0-----:R-:W-:Y:S01]  /*2360*/  LEA.HI.X.SX32 R89, R121, R18, 0x1, P1 ;  /* 0x0000001279597211 */ /* 0x001fe200008f0eff */
[----:B------:R-:W-:-:S02]  /*2370*/  IMAD R100, R11, 0x32, RZ ;  /* 0x000000320b647824 */ /* 0x000fc400078e02ff */
[C---:B------:R-:W-:Y:S01]  /*2380*/  IMAD R103, R11.reuse, 0x5c, RZ ;  /* 0x0000005c0b677824 */ /* 0x040fe200078e02ff */
[----:B-1----:R-:W-:Y:S01]  /*2390*/  IADD3 R88, P1, R124, R10, RZ ;  /* 0x0000000a7c587210 */ /* 0x002fe20007f3e0ff */
[----:B------:R0:W-:Y:S01]  /*23a0*/  STL [R1+0x1d8], R89 ;  /* 0x0001d85901007387 */ /* 0x0001e20000100800 */
[C---:B------:R-:W-:Y:S02]  /*23b0*/  IMAD R104, R11.reuse, 0x2e, RZ ;  /* 0x0000002e0b687824 */ /* 0x040fe400078e02ff */
[C---:B------:R-:W-:Y:S01]  /*23c0*/  IMAD R106, R11.reuse, 0x54, RZ ;  /* 0x000000540b6a7824 */ /* 0x040fe200078e02ff */
[----:B------:R1:W-:Y:S01]  /*23d0*/  STL [R1+0x24c], R88 ;  /* 0x00024c5801007387 */ /* 0x0003e20000100800 */
[C---:B------:R-:W-:Y:S02]  /*23e0*/  IMAD R107, R11.reuse, 0x2a, RZ ;  /* 0x0000002a0b6b7824 */ /* 0x040fe400078e02ff */
[C---:B------:R-:W-:Y:S02]  /*23f0*/  IMAD R109, R11.reuse, 0x4c, RZ ;  /* 0x0000004c0b6d7824 */ /* 0x040fe400078e02ff */
[C---:B------:R-:W-:Y:S01]  /*2400*/  IMAD R110, R11.reuse, 0x26, RZ ;  /* 0x000000260b6e7824 */ /* 0x040fe200078e02ff */
[----:B0-----:R-:W-:Y:S01]  /*2410*/  LEA.HI.X.SX32 R89, R96, R18, 0x1, P2 ;  /* 0x0000001260597211 */ /* 0x001fe200010f0eff */
[----:B------:R-:W-:-:S02]  /*2420*/  IMAD R96, R11, 0x6f, RZ ;  /* 0x0000006f0b607824 */ /* 0x000fc400078e02ff */
[----:B------:R-:W-:Y:S01]  /*2430*/  IMAD R113, R11, 0x44, RZ ;  /* 0x000000440b717824 */ /* 0x000fe200078e02ff */
        /* <DEDUP_REMOVED lines=27> */
[----:B------:R-:W-:Y:S01]  /*25f0*/  IMAD.SHL.U32 R21, R11, 0x80, RZ ;  /* 0x000000800b157824 */ /* 0x000fe200078e00ff */
[----:B0-----:R-:W-:Y:S01]  /*2600*/  LEA.HI.X.SX32 R89, R95, R18, 0x1, P6 ;  /* 0x000000125f597211 */ /* 0x001fe200030f0eff */
[----:B------:R-:W-:-:S03]  /*2610*/  IMAD R95, R11, 0xb6, RZ ;  /* 0x000000b60b5f7824 */ /* 0x000fc600078e02ff */
[----:B------:R-:W-:Y:S02]  /*2620*/  SHF.R.S32.HI R20, RZ, 0x1f, R21 ;  /* 0x0000001fff147819 */ /* 0x000fe40000011415 */
[----:B-1----:R-:W-:Y:S01]  /*2630*/  IADD3 R88, P6, R94, R10, RZ ;  /* 0x0000000a5e587210 */ /* 0x002fe20007fde0ff */
[----:B------:R0:W-:Y:S01]  /*2640*/  STL [R1+0x218], R89 ;  /* 0x0002185901007387 */ /* 0x0001e20000100800 */
[----:B------:R-:W-:Y:S01]  /*2650*/  IMAD R94, R11, 0xb2, RZ ;  /* 0x000000b20b5e7824 */ /* 0x000fe200078e02ff */
[C---:B------:R-:W-:Y:S01]  /*2660*/  SHF.L.U64.HI R20, R21.reuse, 0x1, R20 ;  /* 0x0000000115147819 */ /* 0x040fe20000010214 */
[----:B------:R-:W-:Y:S01]  /*2670*/  IMAD.SHL.U32 R21, R21, 0x2, RZ ;  /* 0x0000000215157824 */ /* 0x000fe200078e00ff */
[----:B------:R1:W-:Y:S01]  /*2680*/  STL [R1+0x28c], R88 ;  /* 0x00028c5801007387 */ /* 0x0003e20000100800 */
[----:B0-----:R-:W-:Y:S01]  /*2690*/  LEA.HI.X.SX32 R89, R96, R18, 0x1, P0 ;  /* 0x0000001260597211 */ /* 0x001fe200000f0eff */
[----:B------:R-:W-:Y:S01]  /*26a0*/  IMAD R96, R11, 0x67, RZ ;  /* 0x000000670b607824 */ /* 0x000fe200078e02ff */
[----:B-1----:R-:W-:-:S03]  /*26b0*/  IADD3 R88, P0, R95, R10, RZ ;  /* 0x0000000a5f587210 */ /* 0x002fc60007f1e0ff */
[----:B------:R0:W-:Y:S01]  /*26c0*/  STL [R1+0x228], R89 ;  /* 0x0002285901007387 */ /* 0x0001e20000100800 */
[----:B------:R-:W-:-:S03]  /*26d0*/  IMAD R95, R11, 0x65, RZ ;  /* 0x000000650b5f7824 */ /* 0x000fc600078e02ff */
        /* <DEDUP_REMOVED lines=109> */
[-C--:B0-----:R-:W-:Y:S01]  /*2db0*/  LEA.HI.X.SX32 R89, R95, R18.reuse, 0x1, P6 ;  /* 0x000000125f597211 */ /* 0x081fe200030f0eff */
[C---:B------:R-:W-:Y:S01]  /*2dc0*/  IMAD R95, R11.reuse, 0x3f, RZ ;  /* 0x0000003f0b5f7824 */ /* 0x040fe200078e02ff */
[----:B-1----:R-:W-:Y:S01]  /*2dd0*/  LEA.HI.X.SX32 R88, R94, R18, 0x1, P5 ;  /* 0x000000125e587211 */ /* 0x002fe200028f0eff */
[C---:B------:R-:W-:Y:S01]  /*2de0*/  IMAD R94, R11.reuse, 0x48, RZ ;  /* 0x000000480b5e7824 */ /* 0x040fe200078e02ff */
[C---:B------:R-:W-:Y:S02]  /*2df0*/  IADD3 R90, P5, R12.reuse, R10, RZ ;  /* 0x0000000a0c5a7210 */ /* 0x040fe40007fbe0ff */
[----:B------:R-:W-:Y:S01]  /*2e00*/  LEA.HI.X.SX32 R12, R12, R18, 0x1, P0 ;  /* 0x000000120c0c7211 */ /* 0x000fe200000f0eff */
[----:B------:R0:W-:Y:S04]  /*2e10*/  STL [R1+0x358], R88 ;  /* 0x0003585801007387 */ /* 0x0001e80000100800 */
[----:B------:R1:W-:Y:S04]  /*2e20*/  STL [R1+0x37c], R90 ;  /* 0x00037c5a01007387 */ /* 0x0003e80000100800 */
[----:B------:R2:W-:Y:S01]  /*2e30*/  STL [R1+0x368], R89 ;  /* 0x0003685901007387 */ /* 0x0005e20000100800 */
[----:B0-----:R-:W-:Y:S01]  /*2e40*/  IADD3 R88, P6, R96, R10, RZ ;  /* 0x0000000a60587210 */ /* 0x001fe20007fde0ff */
[----:B------:R-:W-:-:S02]  /*2e50*/  IMAD R96, R11, 0xcc, RZ ;  /* 0x000000cc0b607824 */ /* 0x000fc400078e02ff */
[----:B-1----:R-:W-:Y:S02]  /*2e60*/  IMAD R90, R11, 0xa, RZ ;  /* 0x0000000a0b5a7824 */ /* 0x002fe400078e02ff */
[----:B------:R0:W-:Y:S01]  /*2e70*/  STL [R1+0x224], R88 ;  /* 0x0002245801007387 */ /* 0x0001e20000100800 */
[----:B--2---:R-:W-:-:S03]  /*2e80*/  IADD3 R89, P0, R13, R10, RZ ;  /* 0x0000000a0d597210 */ /* 0x004fc60007f1e0ff */
[----:B------:R1:W-:Y:S04]  /*2e90*/  STL [R1+0x180], R12 ;  /* 0x0001800c01007387 */ /* 0x0003e80000100800 */
[----:B------:R-:W-:Y:S01]  /*2ea0*/  STL [R1+0x38c], R89 ;  /* 0x00038c5901007387 */ /* 0x000fe20000100800 */
[----:B0-----:R-:W-:Y:S01]  /*2eb0*/  LEA.HI.X.SX32 R88, R95, R18, 0x1, P5 ;  /* 0x000000125f587211 */ /* 0x001fe200028f0eff */
[----:B------:R-:W-:Y:S01]  /*2ec0*/  IMAD R95, R11, 0x3d, RZ ;  /* 0x0000003d0b5f7824 */ /* 0x000fe200078e02ff */
[----:B-1----:R-:W-:-:S03]  /*2ed0*/  IADD3 R12, P5, R96, R10, RZ ;  /* 0x0000000a600c7210 */ /* 0x002fc60007fbe0ff */
[----:B------:R-:W-:Y:S01]  /*2ee0*/  STL [R1+0x378], R88 ;  /* 0x0003785801007387 */ /* 0x000fe20000100800 */
[----:B------:R-:W-:-:S03]  /*2ef0*/  IMAD R96, R11, 0xc4, RZ ;  /* 0x000000c40b607824 */ /* 0x000fc600078e02ff */
[----:B------:R0:W-:Y:S02]  /*2f00*/  STL [R1+0x244], R12 ;  /* 0x0002440c01007387 */ /* 0x0001e40000100800 */
[----:B0-----:R-:W-:Y:S02]  /*2f10*/  LEA.HI.X.SX32 R12, R13, R18, 0x1, P3 ;  /* 0x000000120d0c7211 */ /* 0x001fe400018f0eff */
[----:B------:R-:W-:Y:S02]  /*2f20*/  IADD3 R88, P3, R14, R10, RZ ;  /* 0x0000000a0e587210 */ /* 0x000fe40007f7e0ff */
[----:B------:R-:W-:Y:S01]  /*2f30*/  LEA.HI.X.SX32 R13, R95, R18, 0x1, P0 ;  /* 0x000000125f0d7211 */ /* 0x000fe200000f0eff */
[----:B------:R0:W-:Y:S01]  /*2f40*/  STL [R1+0x1a0], R12 ;  /* 0x0001a00c01007387 */ /* 0x0001e20000100800 */
[----:B------:R-:W-:-:S03]  /*2f50*/  IMAD R95, R11, 0x3b, RZ ;  /* 0x0000003b0b5f7824 */ /* 0x000fc600078e02ff */
[----:B------:R-:W-:Y:S04]  /*2f60*/  STL [R1+0x39c], R88 ;  /* 0x00039c5801007387 */ /* 0x000fe80000100800 */
[----:B------:R1:W-:Y:S01]  /*2f70*/  STL [R1+0x388], R13 ;  /* 0x0003880d01007387 */ /* 0x0003e20000100800 */
[----:B0-----:R-:W-:Y:S01]  /*2f80*/  IADD3 R12, P0, R96, R10, RZ ;  /* 0x0000000a600c7210 */ /* 0x001fe20007f1e0ff */
[----:B------:R-:W-:-:S04]  /*2f90*/  IMAD R96, R11, 0xbc, RZ ;  /* 0x000000bc0b607824 */ /* 0x000fc800078e02ff */
[----:B------:R0:W-:Y:S01]  /*2fa0*/  STL [R1+0x264], R12 ;  /* 0x0002640c01007387 */ /* 0x0001e20000100800 */
[-C--:B-1----:R-:W-:Y:S01]  /*2fb0*/  LEA.HI.X.SX32 R13, R95, R18.reuse, 0x1, P3 ;  /* 0x000000125f0d7211 */ /* 0x082fe200018f0eff */
[----:B------:R-:W-:Y:S01]  /*2fc0*/  IMAD R95, R11, 0x39, RZ ;  /* 0x000000390b5f7824 */ /* 0x000fe200078e02ff */
[----:B0-----:R-:W-:Y:S02]  /*2fd0*/  LEA.HI.X.SX32 R12, R14, R18, 0x1, P1 ;  /* 0x000000120e0c7211 */ /* 0x001fe400008f0eff */
[----:B------:R-:W-:-:S03]  /*2fe0*/  IADD3 R14, P1, R15, R10, RZ ;  /* 0x0000000a0f0e7210 */ /* 0x000fc60007f3e0ff */
[----:B------:R0:W-:Y:S04]  /*2ff0*/  STL [R1+0x1c0], R12 ;  /* 0x0001c00c01007387 */ /* 0x0001e80000100800 */
        /* <DEDUP_REMOVED lines=8> */
[-C--:B------:R-:W-:Y:S02]  /*3080*/  IADD3 R14, P2, R16, R10.reuse, RZ ;  /* 0x0000000a100e7210 */ /* 0x080fe40007f5e0ff */
[----:B------:R-:W-:Y:S01]  /*3090*/  LOP3.LUT R15, R19, 0x30, RZ, 0x3c, !PT ;  /* 0x00000030130f7812 */ /* 0x000fe200078e3cff */
        /* <DEDUP_REMOVED lines=52> */
[----:B------:R-:W-:Y:S02]  /*33e0*/  CS2R R40, SRZ ;  /* 0x0000000000287805 */ /* 0x000fe4000001ff00 */
[-C--:B------:R-:W-:Y:S01]  /*33f0*/  IADD3 R14, P3, R42, R10.reuse, RZ ;  /* 0x0000000a2a0e7210 */ /* 0x080fe20007f7e0ff */
        /* <DEDUP_REMOVED lines=48> */
[----:B-1----:R-:W-:Y:S02]  /*3700*/  LEA.HI.X.SX32 R13, R46, R18, 0x1, P5 ;  /* 0x000000122e0d7211 */ /* 0x002fe400028f0eff */
[----:B------:R-:W-:-:S03]  /*3710*/  IADD3 R14, P5, R47, R10, RZ ;  /* 0x0000000a2f0e7210 */ /* 0x000fc60007fbe0ff */
[----:B------:R1:W-:Y:S01]  /*3720*/  STL [R1+0x320], R13 ;  /* 0x0003200d01007387 */ /* 0x0003e20000100800 */
[----:B0-----:R-:W-:Y:S01]  /*3730*/  LEA.HI.X.SX32 R12, R95, R18, 0x1, P6 ;  /* 0x000000125f0c7211 */ /* 0x001fe200030f0eff */
[C---:B------:R-:W-:Y:S02]  /*3740*/  IMAD R95, R11.reuse, 0xb8, RZ ;  /* 0x000000b80b5f7824 */ /* 0x040fe400078e02ff */
[----:B------:R0:W-:Y:S04]  /*3750*/  STL [R1+0x468], R14 ;  /* 0x0004680e01007387 */ /* 0x0001e80000100800 */
[----:B------:R2:W-:Y:S01]  /*3760*/  STL [R1+0x454], R12 ;  /* 0x0004540c01007387 */ /* 0x0005e20000100800 */
[----:B-1----:R-:W-:Y:S01]  /*3770*/  IADD3 R13, P6, R96, R10, RZ ;  /* 0x0000000a600d7210 */ /* 0x002fe20007fde0ff */
[----:B------:R-:W-:Y:S01]  /*3780*/  IMAD R96, R11, 0x23, RZ ;  /* 0x000000230b607824 */ /* 0x000fe200078e02ff */
[----:B0-----:R-:W-:-:S03]  /*3790*/  LEA.HI.X.SX32 R14, R48, R18, 0x1, P3 ;  /* 0x00000012300e7211 */ /* 0x001fc600018f0eff */
[----:B------:R0:W-:Y:S01]  /*37a0*/  STL [R1+0x254], R13 ;  /* 0x0002540d01007387 */ /* 0x0001e20000100800 */
[----:B--2---:R-:W-:Y:S02]  /*37b0*/  LEA.HI.X.SX32 R12, R47, R18, 0x1, P0 ;  /* 0x000000122f0c7211 */ /* 0x004fe400000f0eff */
[----:B------:R-:W-:-:S03]  /*37c0*/  CS2R R46, SRZ ;  /* 0x00000000002e7805 */ /* 0x000fc6000001ff00 */
[----:B------:R1:W-:Y:S01]  /*37d0*/  STL [R1+0x340], R12 ;  /* 0x0003400c01007387 */ /* 0x0003e20000100800 */
[----:B0-----:R-:W-:-:S05]  /*37e0*/  IADD3 R13, P0, R48, R10, RZ ;  /* 0x0000000a300d7210 */ /* 0x001fca0007f1e0ff */
[----:B------:R0:W-:Y:S01]  /*37f0*/  STL [R1+0x478], R13 ;  /* 0x0004780d01007387 */ /* 0x0001e20000100800 */
[----:B-1----:R-:W-:Y:S01]  /*3800*/  LEA.HI.X.SX32 R12, R96, R18, 0x1, P5 ;  /* 0x00000012600c7211 */ /* 0x002fe200028f0eff */
[----:B------:R-:W-:-:S04]  /*3810*/  IMAD R96, R11, 0x21, RZ ;  /* 0x000000210b607824 */ /* 0x000fc800078e02ff */
[----:B------:R1:W-:Y:S01]  /*3820*/  STL [R1+0x464], R12 ;  /* 0x0004640c01007387 */ /* 0x0003e20000100800 */
[----:B0-----:R-:W-:Y:S01]  /*3830*/  IADD3 R13, P5, R95, R10, RZ ;  /* 0x0000000a5f0d7210 */ /* 0x001fe20007fbe0ff */
[----:B------:R-:W-:-:S04]  /*3840*/  IMAD R95, R11, 0xa8, RZ ;  /* 0x000000a80b5f7824 */ /* 0x000fc800078e02ff */
[----:B------:R0:W-:Y:S01]  /*3850*/  STL [R1+0x294], R13 ;  /* 0x0002940d01007387 */ /* 0x0001e20000100800 */
[----:B-1----:R-:W-:-:S03]  /*3860*/  IADD3 R12, P3, R49, R10, RZ ;  /* 0x0000000a310c7210 */ /* 0x002fc60007f7e0ff */
[----:B------:R1:W-:Y:S04]  /*3870*/  STL [R1+0x360], R14 ;  /* 0x0003600e01007387 */ /* 0x0003e80000100800 */
[----:B------:R2:W-:Y:S01]  /*3880*/  STL [R1+0x384], R12 ;  /* 0x0003840c01007387 */ /* 0x0005e20000100800 */
[-C--:B0-----:R-:W-:Y:S01]  /*3890*/  LEA.HI.X.SX32 R13, R96, R18.reuse, 0x1, P0 ;  /* 0x00000012600d7211 */ /* 0x081fe200000f0eff */
[----:B------:R-:W-:Y:S01]  /*38a0*/  IMAD R96, R11, 0x1f, RZ ;  /* 0x0000001f0b607824 */ /* 0x000fe200078e02ff */
[----:B-1----:R-:W-:-:S03]  /*38b0*/  LEA.HI.X.SX32 R14, R50, R18, 0x1, P3 ;  /* 0x00000012320e7211 */ /* 0x002fc600018f0eff */
[----:B------:R0:W-:Y:S01]  /*38c0*/  STL [R1+0x474], R13 ;  /* 0x0004740d01007387 */ /* 0x0001e20000100800 */
[----:B--2---:R-:W-:-:S05]  /*38d0*/  IADD3 R12, P0, R50, R10, RZ ;  /* 0x0000000a320c7210 */ /* 0x004fca0007f1e0ff */
[----:B------:R1:W-:Y:S01]  /*38e0*/  STL [R1+0x488], R12 ;  /* 0x0004880c01007387 */ /* 0x0003e20000100800 */
[----:B0-----:R-:W-:Y:S02]  /*38f0*/  LEA.HI.X.SX32 R13, R49, R18, 0x1, P1 ;  /* 0x00000012310d7211 */ /* 0x001fe400008f0eff */
[----:B------:R-:W-:-:S03]  /*3900*/  CS2R R48, SRZ ;  /* 0x0000000000307805 */ /* 0x000fc6000001ff00 */
[----:B------:R0:W-:Y:S01]  /*3910*/  STL [R1+0x190], R13 ;  /* 0x0001900d01007387 */ /* 0x0001e20000100800 */
[----:B-1----:R-:W-:Y:S01]  /*3920*/  IADD3 R12, P1, R95, R10, RZ ;  /* 0x0000000a5f0c7210 */ /* 0x002fe20007f3e0ff */
[----:B------:R-:W-:-:S04]  /*3930*/  IMAD R95, R11, 0x98, RZ ;  /* 0x000000980b5f7824 */ /* 0x000fc800078e02ff */
[----:B------:R1:W-:Y:S01]  /*3940*/  STL [R1+0x2d4], R12 ;  /* 0x0002d40c01007387 */ /* 0x0003e20000100800 */
[----:B0-----:R-:W-:-:S03]  /*3950*/  IADD3 R13, P3, R51, R10, RZ ;  /* 0x0000000a330d7210 */ /* 0x001fc60007f7e0ff */
[----:B------:R0:W-:Y:S04]  /*3960*/  STL [R1+0x380], R14 ;  /* 0x0003800e01007387 */ /* 0x0001e80000100800 */
[----:B------:R2:W-:Y:S01]  /*3970*/  STL [R1+0x3b0], R13 ;  /* 0x0003b00d01007387 */ /* 0x0005e20000100800 */
[-C--:B-1----:R-:W-:Y:S01]  /*3980*/  LEA.HI.X.SX32 R12, R96, R18.reuse, 0x1, P0 ;  /* 0x00000012600c7211 */ /* 0x082fe200000f0eff */
[----:B------:R-:W-:Y:S01]  /*3990*/  IMAD R96, R11, 0x1d, RZ ;  /* 0x0000001d0b607824 */ /* 0x000fe200078e02ff */
[----:B0-----:R-:W-:-:S03]  /*39a0*/  LEA.HI.X.SX32 R14, R52, R18, 0x1, P3 ;  /* 0x00000012340e7211 */ /* 0x001fc600018f0eff */
        /* <DEDUP_REMOVED lines=33> */
[----:B0-----:R-:W-:-:S05]  /*3bc0*/  LEA.HI.X.SX32 R12, R99, R18, 0x1, P6 ;  /* 0x00000012630c7211 */ /* 0x001fca00030f0eff */
        /* <DEDUP_REMOVED lines=47> */
[----:B------:R-:W-:Y:S04]  /*3ec0*/  STL [R1+0x44c], R14 ;  /* 0x00044c0e01007387 */ /* 0x000fe80000100800 */
[----:B------:R0:W-:Y:S01]  /*3ed0*/  STL [R1+0x470], R13 ;  /* 0x0004700d01007387 */ /* 0x0001e20000100800 */
[----:B-1----:R-:W-:Y:S01]  /*3ee0*/  LEA.HI.X.SX32 R12, R96, R18, 0x1, P0 ;  /* 0x00000012600c7211 */ /* 0x002fe200000f0eff */
[----:B------:R-:W-:-:S04]  /*3ef0*/  IMAD R96, R11, 0x11, RZ ;  /* 0x000000110b607824 */ /* 0x000fc800078e02ff */
[----:B------:R1:W-:Y:S01]  /*3f00*/  STL [R1+0x4e4], R12 ;  /* 0x0004e40c01007387 */ /* 0x0003e20000100800 */
[----:B0-----:R-:W-:-:S05]  /*3f10*/  IADD3 R13, P0, R114, R10, RZ ;  /* 0x0000000a720d7210 */ /* 0x001fca0007f1e0ff */
[----:B------:R0:W-:Y:S01]  /*3f20*/  STL [R1+0x4f8], R13 ;  /* 0x0004f80d01007387 */ /* 0x0001e20000100800 */
[----:B-1----:R-:W-:Y:S02]  /*3f30*/  LEA.HI.X.SX32 R12, R113, R18, 0x1, P4 ;  /* 0x00000012710c7211 */ /* 0x002fe400020f0eff */
[----:B------:R-:W-:Y:S01]  /*3f40*/  IADD3 R14, P4, R95, R10, RZ ;  /* 0x0000000a5f0e7210 */ /* 0x000fe20007f9e0ff */
[----:B------:R-:W-:Y:S02]  /*3f50*/  IMAD R95, R11, 0xa0, RZ ;  /* 0x000000a00b5f7824 */ /* 0x000fe400078e02ff */
[----:B------:R1:W-:Y:S01]  /*3f60*/  STL [R1+0x350], R12 ;  /* 0x0003500c01007387 */ /* 0x0003e20000100800 */
[----:B0-----:R-:W-:-:S03]  /*3f70*/  LEA.HI.X.SX32 R13, R114, R18, 0x1, P3 ;  /* 0x00000012720d7211 */ /* 0x001fc600018f0eff */
[----:B------:R0:W-:Y:S04]  /*3f80*/  STL [R1+0x1f4], R14 ;  /* 0x0001f40e01007387 */ /* 0x0001e80000100800 */
[----:B------:R2:W-:Y:S01]  /*3f90*/  STL [R1+0x46c], R13 ;  /* 0x00046c0d01007387 */ /* 0x0005e20000100800 */
[----:B-1----:R-:W-:Y:S02]  /*3fa0*/  IADD3 R12, P3, R116, R10, RZ ;  /* 0x0000000a740c7210 */ /* 0x002fe40007f7e0ff */
[----:B0-----:R-:W-:-:S03]  /*3fb0*/  LEA.HI.X.SX32 R14, R96, R18, 0x1, P0 ;  /* 0x00000012600e7211 */ /* 0x001fc600000f0eff */
[----:B------:R0:W-:Y:S01]  /*3fc0*/  STL [R1+0x394], R12 ;  /* 0x0003940c01007387 */ /* 0x0001e20000100800 */
[----:B------:R-:W-:Y:S01]  /*3fd0*/  IMAD R96, R11, 0xf, RZ ;  /* 0x0000000f0b607824 */ /* 0x000fe200078e02ff */
[----:B--2---:R-:W-:Y:S02]  /*3fe0*/  IADD3 R13, P0, R117, R10, RZ ;  /* 0x0000000a750d7210 */ /* 0x004fe40007f1e0ff */
[----:B------:R-:W-:Y:S04]  /*3ff0*/  STL [R1+0x4f4], R14 ;  /* 0x0004f40e01007387 */ /* 0x000fe80000100800 */
[----:B------:R1:W-:Y:S01]  /*4000*/  STL [R1+0x490], R13 ;  /* 0x0004900d01007387 */ /* 0x0003e20000100800 */
[----:B0-----:R-:W-:-:S05]  /*4010*/  LEA.HI.X.SX32 R12, R116, R18, 0x1, P6 ;  /* 0x00000012740c7211 */ /* 0x001fca00030f0eff */
[----:B------:R0:W-:Y:S01]  /*4020*/  STL [R1+0x1b0], R12 ;  /* 0x0001b00c01007387 */ /* 0x0001e20000100800 */
[----:B-1----:R-:W-:-:S05]  /*4030*/  IADD3 R13, P6, R119, R10, RZ ;  /* 0x0000000a770d7210 */ /* 0x002fca0007fde0ff */
[----:B------:R1:W-:Y:S01]  /*4040*/  STL [R1+0x508], R13 ;  /* 0x0005080d01007387 */ /* 0x0003e20000100800 */
[----:B0-----:R-:W-:-:S05]  /*4050*/  LEA.HI.X.SX32 R12, R117, R18, 0x1, P3 ;  /* 0x00000012750c7211 */ /* 0x001fca00018f0eff */
[----:B------:R0:W-:Y:S01]  /*4060*/  STL [R1+0x390], R12 ;  /* 0x0003900c01007387 */ /* 0x0001e20000100800 */
[----:B-1----:R-:W-:Y:S01]  /*4070*/  IADD3 R13, P3, R95, R10, RZ ;  /* 0x0000000a5f0d7210 */ /* 0x002fe20007f7e0ff */
[----:B------:R-:W-:-:S04]  /*4080*/  IMAD R95, R11, 0xd, RZ ;  /* 0x0000000d0b5f7824 */ /* 0x000fc800078e02ff */
[----:B------:R1:W-:Y:S01]  /*4090*/  STL [R1+0x2f4], R13 ;  /* 0x0002f40d01007387 */ /* 0x0003e20000100800 */
[----:B0-----:R-:W-:Y:S02]  /*40a0*/  LEA.HI.X.SX32 R12, R119, R18, 0x1, P0 ;  /* 0x00000012770c7211 */ /* 0x001fe400000f0eff */
[----:B------:R-:W-:-:S03]  /*40b0*/  IADD3 R14, P0, R120, R10, RZ ;  /* 0x0000000a780e7210 */ /* 0x000fc60007f1e0ff */
[----:B------:R0:W-:Y:S01]  /*40c0*/  STL [R1+0x48c], R12 ;  /* 0x00048c0c01007387 */ /* 0x0001e20000100800 */
[----:B-1----:R-:W-:-:S03]  /*40d0*/  LEA.HI.X.SX32 R13, R96, R18, 0x1, P6 ;  /* 0x00000012600d7211 */ /* 0x002fc600030f0eff */
[----:B------:R-:W-:Y:S01]  /*40e0*/  STL [R1+0x3e0], R14 ;  /* 0x0003e00e01007387 */ /* 0x000fe20000100800 */
[----:B------:R-:W-:-:S03]  /*40f0*/  IMAD R96, R11, 0xc0, RZ ;  /* 0x000000c00b607824 */ /* 0x000fc600078e02ff */
[----:B------:R1:W-:Y:S01]  /*4100*/  STL [R1+0x504], R13 ;  /* 0x0005040d01007387 */ /* 0x0003e20000100800 */
[----:B0-----:R-:W-:-:S05]  /*4110*/  IADD3 R12, P6, R122, R10, RZ ;  /* 0x0000000a7a0c7210 */ /* 0x001fca0007fde0ff */
[----:B------:R0:W-:Y:S01]  /*4120*/  STL [R1+0x4b0], R12 ;  /* 0x0004b00c01007387 */ /* 0x0001e20000100800 */
[----:B-1----:R-:W-:Y:S02]  /*4130*/  LEA.HI.X.SX32 R13, R120, R18, 0x1, P5 ;  /* 0x00000012780d7211 */ /* 0x002fe400028f0eff */
[----:B------:R-:W-:-:S03]  /*4140*/  IADD3 R14, P5, R123, R10, RZ ;  /* 0x0000000a7b0e7210 */ /* 0x000fc60007fbe0ff */
[----:B------:R1:W-:Y:S01]  /*4150*/  STL [R1+0x230], R13 ;  /* 0x0002300d01007387 */ /* 0x0003e20000100800 */
[----:B0-----:R-:W-:-:S03]  /*4160*/  LEA.HI.X.SX32 R12, R122, R18, 0x1, P0 ;  /* 0x000000127a0c7211 */ /* 0x001fc600000f0eff */
[----:B------:R-:W-:Y:S04]  /*4170*/  STL [R1+0x518], R14 ;  /* 0x0005180e01007387 */ /* 0x000fe80000100800 */
[----:B------:R0:W-:Y:S01]  /*4180*/  STL [R1+0x3dc], R12 ;  /* 0x0003dc0c01007387 */ /* 0x0001e20000100800 */
[----:B-1----:R-:W-:Y:S01]  /*4190*/  IADD3 R13, P0, R96, R10, RZ ;  /* 0x0000000a600d7210 */ /* 0x002fe20007f1e0ff */
[----:B------:R-:W-:-:S04]  /*41a0*/  IMAD R96, R11, 0x2c, RZ ;  /* 0x0000002c0b607824 */ /* 0x000fc800078e02ff */
[----:B------:R1:W-:Y:S01]  /*41b0*/  STL [R1+0x274], R13 ;  /* 0x0002740d01007387 */ /* 0x0003e20000100800 */
[----:B0-----:R-:W-:-:S05]  /*41c0*/  LEA.HI.X.SX32 R12, R123, R18, 0x1, P6 ;  /* 0x000000127b0c7211 */ /* 0x001fca00030f0eff */
[----:B------:R0:W-:Y:S01]  /*41d0*/  STL [R1+0x4ac], R12 ;  /* 0x0004ac0c01007387 */ /* 0x0001e20000100800 */
[----:B-1----:R-:W-:-:S05]  /*41e0*/  IADD3 R13, P6, R125, R10, RZ ;  /* 0x0000000a7d0d7210 */ /* 0x002fca0007fde0ff */
[----:B------:R1:W-:Y:S01]  /*41f0*/  STL [R1+0x420], R13 ;  /* 0x0004200d01007387 */ /* 0x0003e20000100800 */
[----:B0-----:R-:W-:Y:S01]  /*4200*/  LEA.HI.X.SX32 R12, R95, R18, 0x1, P5 ;  /* 0x000000125f0c7211 */ /* 0x001fe200028f0eff */
[----:B------:R-:W-:-:S04]  /*4210*/  IMAD R95, R11, 0xb, RZ ;  /* 0x0000000b0b5f7824 */ /* 0x000fc800078e02ff */
[----:B------:R0:W-:Y:S01]  /*4220*/  STL [R1+0x514], R12 ;  /* 0x0005140c01007387 */ /* 0x0001e20000100800 */
[----:B-1----:R-:W-:-:S05]  /*4230*/  IADD3 R13, P5, R96, R10, RZ ;  /* 0x0000000a600d7210 */ /* 0x002fca0007fbe0ff */
        /* <DEDUP_REMOVED lines=80> */
[----:B0-----:R-:W-:Y:S02]  /*4740*/  LEA.HI.X.SX32 R12, R90, R18, 0x1, P6 ;  /* 0x000000125a0c7211 */ /* 0x001fe400030f0eff */
[----:B------:R-:W-:-:S03]  /*4750*/  IADD3 R14, P6, R95, R10, RZ ;  /* 0x0000000a5f0e7210 */ /* 0x000fc60007fde0ff */
[----:B------:R0:W-:Y:S01]  /*4760*/  STL [R1+0x52c], R12 ;  /* 0x00052c0c01007387 */ /* 0x0001e20000100800 */
[----:B-1----:R-:W-:-:S03]  /*4770*/  LEA.HI.X.SX32 R13, R91, R18, 0x1, P5 ;  /* 0x000000125b0d7211 */ /* 0x002fc600028f0eff */
[----:B------:R1:W-:Y:S04]  /*4780*/  STL [R1+0x568], R14 ;  /* 0x0005680e01007387 */ /* 0x0003e80000100800 */
[----:B------:R2:W-:Y:S01]  /*4790*/  STL [R1+0x554], R13 ;  /* 0x0005540d01007387 */ /* 0x0005e20000100800 */
[----:B0-----:R-:W-:Y:S02]  /*47a0*/  LEA R12, P5, R11, R10, 0x7 ;  /* 0x0000000a0b0c7211 */ /* 0x001fe400078a38ff */
[----:B-1----:R-:W-:-:S03]  /*47b0*/  LEA.HI.X.SX32 R14, R92, R18, 0x1, P0 ;  /* 0x000000125c0e7211 */ /* 0x002fc600000f0eff */
[----:B------:R0:W-:Y:S01]  /*47c0*/  STL [R1+0x374], R12 ;  /* 0x0003740c01007387 */ /* 0x0001e20000100800 */
[C---:B------:R-:W-:Y:S01]  /*47d0*/  IMAD.SHL.U32 R92, R11.reuse, 0x20, RZ ;  /* 0x000000200b5c7824 */ /* 0x040fe200078e00ff */
[----:B--2---:R-:W-:Y:S02]  /*47e0*/  LEA R13, P0, R11, R10, 0x6 ;  /* 0x0000000a0b0d7211 */ /* 0x004fe400078030ff */
[----:B------:R1:W-:Y:S04]  /*47f0*/  STL [R1+0x270], R14 ;  /* 0x0002700e01007387 */ /* 0x0003e80000100800 */
[----:B------:R2:W-:Y:S01]  /*4800*/  STL [R1+0x480], R13 ;  /* 0x0004800d01007387 */ /* 0x0005e20000100800 */
[----:B0-----:R-:W-:Y:S01]  /*4810*/  LEA.HI.X.SX32 R12, R93, R18, 0x1, P1 ;  /* 0x000000125d0c7211 */ /* 0x001fe200008f0eff */
[C---:B------:R-:W-:Y:S01]  /*4820*/  IMAD.SHL.U32 R93, R11.reuse, 0x10, RZ ;  /* 0x000000100b5d7824 */ /* 0x040fe200078e00ff */
[----:B-1----:R-:W-:-:S03]  /*4830*/  LEA R14, P1, R11, R10, 0x5 ;  /* 0x0000000a0b0e7211 */ /* 0x002fc600078228ff */
[----:B------:R0:W-:Y:S01]  /*4840*/  STL [R1+0x3fc], R12 ;  /* 0x0003fc0c01007387 */ /* 0x0001e20000100800 */
[----:B--2---:R-:W-:-:S03]  /*4850*/  LEA.HI.X.SX32 R13, R96, R18, 0x1, P3 ;  /* 0x00000012600d7211 */ /* 0x004fc600018f0eff */
[----:B------:R-:W-:Y:S01]  /*4860*/  STL [R1+0x500], R14 ;  /* 0x0005000e01007387 */ /* 0x000fe20000100800 */
[----:B------:R-:W-:-:S03]  /*4870*/  IMAD.SHL.U32 R96, R11, 0x2, RZ ;  /* 0x000000020b607824 */ /* 0x000fc600078e00ff */
[----:B------:R1:W-:Y:S01]  /*4880*/  STL [R1+0x4bc], R13 ;  /* 0x0004bc0d01007387 */ /* 0x0003e20000100800 */
[----:B0-----:R-:W-:-:S05]  /*4890*/  LEA R12, P3, R11, R10, 0x4 ;  /* 0x0000000a0b0c7211 */ /* 0x001fca00078620ff */
[----:B------:R0:W-:Y:S01]  /*48a0*/  STL [R1+0x540], R12 ;  /* 0x0005400c01007387 */ /* 0x0001e20000100800 */
[----:B-1----:R-:W-:Y:S01]  /*48b0*/  LEA.HI.X.SX32 R13, R94, R18, 0x1, P4 ;  /* 0x000000125e0d7211 */ /* 0x002fe200020f0eff */
[----:B------:R-:W-:-:S04]  /*48c0*/  IMAD R94, R11, 0x3, RZ ;  /* 0x000000030b5e7824 */ /* 0x000fc800078e02ff */
[----:B------:R1:W-:Y:S01]  /*48d0*/  STL [R1+0x51c], R13 ;  /* 0x00051c0d01007387 */ /* 0x0003e20000100800 */
[----:B------:R-:W-:Y:S01]  /*48e0*/  LEA.HI.X.SX32 R14, R94, R18, 0x1, P6 ;  /* 0x000000125e0e7211 */ /* 0x000fe200030f0eff */
[C---:B------:R-:W-:Y:S01]  /*48f0*/  IMAD.SHL.U32 R94, R11.reuse, 0x8, RZ ;  /* 0x000000080b5e7824 */ /* 0x040fe200078e00ff */
[----:B0-----:R-:W-:-:S05]  /*4900*/  LEA R12, P4, R11, R10, 0x3 ;  /* 0x0000000a0b0c7211 */ /* 0x001fca00078818ff */
[----:B------:R0:W-:Y:S01]  /*4910*/  STL [R1+0x560], R12 ;  /* 0x0005600c01007387 */ /* 0x0001e20000100800 */
[----:B-1----:R-:W-:Y:S01]  /*4920*/  LEA.HI.X.SX32 R13, R95, R18, 0x1, P2 ;  /* 0x000000125f0d7211 */ /* 0x002fe200010f0eff */
[----:B------:R-:W-:-:S04]  /*4930*/  IMAD.SHL.U32 R95, R11, 0x40, RZ ;  /* 0x000000400b5f7824 */ /* 0x000fc800078e00ff */
[----:B------:R1:W-:Y:S01]  /*4940*/  STL [R1+0x54c], R13 ;  /* 0x00054c0d01007387 */ /* 0x0003e20000100800 */
[----:B0-----:R-:W-:-:S05]  /*4950*/  IADD3 R12, P2, R96, R10, RZ ;  /* 0x0000000a600c7210 */ /* 0x001fca0007f5e0ff */
[----:B------:R0:W-:Y:S01]  /*4960*/  STL [R1+0x578], R12 ;  /* 0x0005780c01007387 */ /* 0x0001e20000100800 */
[----:B-1----:R-:W-:-:S03]  /*4970*/  LEA R13, P6, R11, R10, 0x2 ;  /* 0x0000000a0b0d7211 */ /* 0x002fc600078c10ff */
[----:B------:R1:W-:Y:S04]  /*4980*/  STL [R1+0x564], R14 ;  /* 0x0005640e01007387 */ /* 0x0003e80000100800 */
[----:B------:R2:W-:Y:S01]  /*4990*/  STL [R1+0x570], R13 ;  /* 0x0005700d01007387 */ /* 0x0005e20000100800 */
[-C--:B0-----:R-:W-:Y:S01]  /*49a0*/  LEA.HI.X.SX32 R12, R95, R18.reuse, 0x1, P5 ;  /* 0x000000125f0c7211 */ /* 0x081fe200028f0eff */
[----:B------:R-:W-:Y:S01]  /*49b0*/  IMAD.SHL.U32 R95, R11, 0x4, RZ ;  /* 0x000000040b5f7824 */ /* 0x000fe200078e00ff */
[----:B-1----:R-:W-:-:S03]  /*49c0*/  LEA.HI.X.SX32 R14, R94, R18, 0x1, P3 ;  /* 0x000000125e0e7211 */ /* 0x002fc600018f0eff */
[----:B------:R0:W-:Y:S01]  /*49d0*/  STL [R1+0x370], R12 ;  /* 0x0003700c01007387 */ /* 0x0001e20000100800 */
[----:B--2---:R-:W-:-:S05]  /*49e0*/  LEA.HI.X.SX32 R13, R92, R18, 0x1, P0 ;  /* 0x000000125c0d7211 */ /* 0x004fca00000f0eff */
[----:B------:R1:W-:Y:S01]  /*49f0*/  STL [R1+0x47c], R13 ;  /* 0x00047c0d01007387 */ /* 0x0003e20000100800 */
[----:B0-----:R-:W-:-:S05]  /*4a00*/  LEA.HI.X.SX32 R12, R93, R18, 0x1, P1 ;  /* 0x000000125d0c7211 */ /* 0x001fca00008f0eff */
[----:B------:R0:W-:Y:S01]  /*4a10*/  STL [R1+0x4fc], R12 ;  /* 0x0004fc0c01007387 */ /* 0x0001e20000100800 */
[----:B-1----:R-:W-:-:S03]  /*4a20*/  LEA.HI.X.SX32 R13, R95, R18, 0x1, P4 ;  /* 0x000000125f0d7211 */ /* 0x002fc600020f0eff */
[----:B------:R1:W-:Y:S04]  /*4a30*/  STL [R1+0x53c], R14 ;  /* 0x00053c0e01007387 */ /* 0x0003e80000100800 */
[----:B------:R2:W-:Y:S01]  /*4a40*/  STL [R1+0x55c], R13 ;  /* 0x00055c0d01007387 */ /* 0x0005e20000100800 */
[-C--:B0-----:R-:W-:Y:S02]  /*4a50*/  LEA.HI.X.SX32 R12, R11, R18.reuse, 0x1, P2 ;  /* 0x000000120b0c7211 */ /* 0x081fe400010f0eff */
[----:B------:R-:W-:Y:S02]  /*4a60*/  LEA.HI.X.SX32 R11, R96, R18, 0x1, P6 ;  /* 0x00000012600b7211 */ /* 0x000fe400030f0eff */
[C---:B-1----:R-:W-:Y:S01]  /*4a70*/  LOP3.LUT R14, R19.reuse, 0x40, RZ, 0x3c, !PT ;  /* 0x00000040130e7812 */ /* 0x042fe200078e3cff */
[----:B------:R0:W-:Y:S01]  /*4a80*/  STL [R1+0x574], R12 ;  /* 0x0005740c01007387 */ /* 0x0001e20000100800 */
[----:B--2---:R-:W-:-:S03]  /*4a90*/  LOP3.LUT R13, R19, 0x50, RZ, 0x3c, !PT ;  /* 0x00000050130d7812 */ /* 0x004fc600078e3cff */
[----:B------:R1:W-:Y:S01]  /*4aa0*/  STL [R1+0x56c], R11 ;  /* 0x00056c0b01007387 */ /* 0x0003e20000100800 */
[C---:B0-----:R-:W-:Y:S02]  /*4ab0*/  LOP3.LUT R12, R19.reuse, 0x60, RZ, 0x3c, !PT ;  /* 0x00000060130c7812 */ /* 0x041fe400078e3cff */
[----:B-1----:R-:W-:-:S07]  /*4ac0*/  LOP3.LUT R11, R19, 0x70, RZ, 0x3c, !PT ;  /* 0x00000070130b7812 */ /* 0x002fce00078e3cff */
.L_x_2:
[----:B------:R-:W-:Y:S01]  /*4ad0*/  STL [R1+0x730], R102 ;  /* 0x0007306601007387 */ /* 0x000fe20000100800 */
[----:B0-----:R-:W0:Y:S03]  /*4ae0*/  LDC R23, c[0x0][0x230] ;  /* 0x00008c00ff177b82 */ /* 0x001e260000000800 */
[----:B------:R-:W-:Y:S04]  /*4af0*/  STL [R1+0x73c], R102 ;  /* 0x00073c6601007387 */ /* 0x000fe80000100800 */
        /* <DEDUP_REMOVED lines=54> */
[----:B------:R-:W-:Y:S01]  /*4e60*/  STL [R1+0x664], R96 ;  /* 0x0006646001007387 */ /* 0x000fe20000100800 */
[----:B0-----:R-:W-:-:S03]  /*4e70*/  IMAD R23, R22, -0x80, R23 ;  /* 0xffffff8016177824 */ /* 0x001fc600078e0217 */
[----:B------:R-:W-:Y:S04]  /*4e80*/  STL [R1+0x660], R97 ;  /* 0x0006606101007387 */ /* 0x000fe80000100800 */
[----:B------:R-:W-:Y:S04]  /*4e90*/  STL [R1+0x65c], R105 ;  /* 0x00065c6901007387 */ /* 0x000fe80000100800 */
[----:B------:R-:W-:Y:S04]  /*4ea0*/  STL [R1+0x658], R107 ;  /* 0x0006586b01007387 */ /* 0x000fe80000100800 */
[----:B------:R-:W-:Y:S04]  /*4eb0*/  STL [R1+0x654], R109 ;  /* 0x0006546d01007387 */ /* 0x000fe80000100800 */
[----:B------:R-:W-:Y:S01]  /*4ec0*/  STL [R1+0x650], R19 ;  /* 0x0006501301007387 */ /* 0x000fe20000100800 */
[----:B------:R-:W-:-:S03]  /*4ed0*/  ISETP.GT.AND P0, PT, R23, RZ, PT ;  /* 0x000000ff1700720c */ /* 0x000fc60003f04270 */
        /* <DEDUP_REMOVED lines=12> */
[----:B------:R-:W-:-:S03]  /*4fa0*/  PRMT R103, RZ, 0x7610, R103 ;  /* 0x00007610ff677816 */ /* 0x000fc60000000067 */
[----:B------:R-:W-:Y:S01]  /*4fb0*/  STL [R1+0x5d8], R12 ;  /* 0x0005d80c01007387 */ /* 0x000fe20000100800 */
[----:B------:R-:W-:-:S03]  /*4fc0*/  @P0 IMAD.MOV.U32 R88, RZ, RZ, R10 ;  /* 0x000000ffff580224 */ /* 0x000fc600078e000a */
[----:B------:R-:W-:Y:S01]  /*4fd0*/  STL [R1+0x5d4], R11 ;  /* 0x0005d40b01007387 */ /* 0x000fe20000100800 */
[----:B------:R-:W-:-:S03]  /*4fe0*/  @P0 IMAD.MOV.U32 R89, RZ, RZ, R18 ;  /* 0x000000ffff590224 */ /* 0x000fc600078e0012 */
[----:B------:R-:W-:Y:S04]  /*4ff0*/  STL [R1+0x5bc], R2 ;  /* 0x0005bc0201007387 */ /* 0x000fe80000100800 */
[----:B------:R0:W-:Y:S04]  /*5000*/  STL [R1+0x5ac], R20 ;  /* 0x0005ac1401007387 */ /* 0x0001e80000100800 */
[----:B------:R1:W2:Y:S04]  /*5010*/  @P0 LDG.E.U16 R103, desc[UR14][R88.64] ;  /* 0x0000000e58670981 */ /* 0x0002a8000c1e1500 */
[----:B0-----:R-:W3:Y:S01]  /*5020*/  LDL.LU R20, [R1+0x568] ;  /* 0x0005680001147983 */ /* 0x001ee20000300800 */
[----:B------:R-:W-:-:S02]  /*5030*/  ISETP.GT.AND P1, PT, R23, 0x1, PT ;  /* 0x000000011700780c */ /* 0x000fc40003f24270 */
[----:B------:R-:W-:Y:S01]  /*5040*/  PRMT R102, RZ, 0x7610, R102 ;  /* 0x00007610ff667816 */ /* 0x000fe20000000066 */
[----:B-----5:R-:W-:Y:S01]  /*5050*/  STL [R1+0x5a8], R0 ;  /* 0x0005a80001007387 */ /* 0x020fe20000100800 */
[C---:B------:R-:W-:Y:S02]  /*5060*/  ISETP.GT.AND P2, PT, R23.reuse, 0x2, PT ;  /* 0x000000021700780c */ /* 0x040fe40003f44270 */
[----:B------:R-:W-:Y:S01]  /*5070*/  PRMT R101, RZ, 0x7610, R101 ;  /* 0x00007610ff657816 */ /* 0x000fe20000000065 */
[----:B------:R-:W-:Y:S01]  /*5080*/  STL [R1+0x5b4], R22 ;  /* 0x0005b41601007387 */ /* 0x000fe20000100800 */
[----:B------:R-:W-:-:S03]  /*5090*/  ISETP.GT.AND P3, PT, R23, 0x3, PT ;  /* 0x000000031700780c */ /* 0x000fc60003f64270 */
[----:B------:R-:W-:Y:S04]  /*50a0*/  STL [R1+0x5b8], R10 ;  /* 0x0005b80a01007387 */ /* 0x000fe80000100800 */
[----:B------:R0:W-:Y:S04]  /*50b0*/  STL [R1+0x5b0], R18 ;  /* 0x0005b01201007387 */ /* 0x0001e80000100800 */
[----:B0-----:R-:W4:Y:S04]  /*50c0*/  LDL.LU R18, [R1+0x570] ;  /* 0x0005700001127983 */ /* 0x001f280000300800 */
[----:B------:R-:W1:Y:S04]  /*50d0*/  LDL R88, [R1+0x574] ;  /* 0x0005740001587983 */ /* 0x000e680000100800 */
[----:B------:R-:W1:Y:S02]  /*50e0*/  LDL R89, [R1+0x578] ;  /* 0x0005780001597983 */ /* 0x000e640000100800 */
[----:B-1----:R-:W-:-:S04]  /*50f0*/  @P1 LOP3.LUT R89, R89, R88, RZ, 0x3c, !PT ;  /* 0x0000005859591212 */ /* 0x002fc800078e3cff */
[----:B------:R-:W-:-:S04]  /*5100*/  @P1 LOP3.LUT R88, R89, R88, RZ, 0x3c, !PT ;  /* 0x0000005859581212 */ /* 0x000fc800078e3cff */
[----:B------:R-:W-:-:S05]  /*5110*/  @P1 LOP3.LUT R89, R89, R88, RZ, 0x3c, !PT ;  /* 0x0000005859591212 */ /* 0x000fca00078e3cff */
[----:B------:R-:W2:Y:S04]  /*5120*/  @P1 LDG.E.U16 R102, desc[UR14][R88.64] ;  /* 0x0000000e58661981 */ /* 0x000ea8000c1e1500 */
[----:B--2---:R0:W-:Y:S04]  /*5130*/  STL [R1+0x594], R102 ;  /* 0x0005946601007387 */ /* 0x0041e80000100800 */
[----:B0-----:R-:W2:Y:S04]  /*5140*/  LDL.LU R102, [R1+0x744] ;  /* 0x0007440001667983 */ /* 0x001ea80000300800 */
[----:B------:R-:W3:Y:S01]  /*5150*/  LDL R89, [R1+0x56c] ;  /* 0x00056c0001597983 */ /* 0x000ee20000100800 */
[----:B----4-:R-:W-:-:S05]  /*5160*/  @P2 IMAD.MOV.U32 R88, RZ, RZ, R18 ;  /* 0x000000ffff582224 */ /* 0x010fca00078e0012 */
[----:B---3--:R-:W3:Y:S04]  /*5170*/  @P2 LDG.E.U16 R101, desc[UR14][R88.64] ;  /* 0x0000000e58652981 */ /* 0x008ee8000c1e1500 */
[----:B------:R-:W-:Y:S04]  /*5180*/  STL [R1+0x5c0], R18 ;  /* 0x0005c01201007387 */ /* 0x000fe80000100800 */
[----:B---3--:R0:W-:Y:S04]  /*5190*/  STL [R1+0x590], R101 ;  /* 0x0005906501007387 */ /* 0x0081e80000100800 */
[----:B0-----:R-:W3:Y:S04]  /*51a0*/  LDL.LU R101, [R1+0x740] ;  /* 0x0007400001657983 */ /* 0x001ee80000300800 */
[----:B------:R-:W4:Y:S01]  /*51b0*/  LDL R89, [R1+0x564] ;  /* 0x0005640001597983 */ /* 0x000f220000100800 */
[----:B--2---:R-:W-:Y:S01]  /*51c0*/  PRMT R102, RZ, 0x7610, R102 ;  /* 0x00007610ff667816 */ /* 0x004fe20000000066 */
[----:B------:R-:W-:-:S05]  /*51d0*/  @P3 IMAD.MOV.U32 R88, RZ, RZ, R20 ;  /* 0x000000ffff583224 */ /* 0x000fca00078e0014 */
[----:B----4-:R-:W2:Y:S04]  /*51e0*/  @P3 LDG.E.U16 R102, desc[UR14][R88.64] ;  /* 0x0000000e58663981 */ /* 0x010ea8000c1e1500 */
[----:B------:R-:W-:Y:S01]  /*51f0*/  STL [R1+0x5c4], R20 ;  /* 0x0005c41401007387 */ /* 0x000fe20000100800 */
[----:B------:R-:W-:-:S03]  /*5200*/  ISETP.GT.AND P4, PT, R23, 0x4, PT ;  /* 0x000000041700780c */ /* 0x000fc60003f84270 */
[----:B--2---:R0:W-:Y:S04]  /*5210*/  STL [R1+0x58c], R102 ;  /* 0x00058c6601007387 */ /* 0x0041e80000100800 */
[----:B0-----:R-:W2:Y:S04]  /*5220*/  LDL.LU R102, [R1+0x73c] ;  /* 0x00073c0001667983 */ /* 0x001ea80000300800 */
[----:B------:R-:W4:Y:S04]  /*5230*/  LDL R88, [R1+0x55c] ;  /* 0x00055c0001587983 */ /* 0x000f280000100800 */
[----:B------:R-:W4:Y:S01]  /*5240*/  LDL R89, [R1+0x560] ;  /* 0x0005600001597983 */ /* 0x000f220000100800 */
[----:B------:R-:W-:-:S02]  /*5250*/  PRMT R100, RZ, 0x7610, R100 ;  /* 0x00007610ff647816 */ /* 0x000fc40000000064 */
[----:B----4-:R-:W-:-:S04]  /*5260*/  @P4 LOP3.LUT R89, R89, R88, RZ, 0x3c, !PT ;  /* 0x0000005859594212 */ /* 0x010fc800078e3cff */
[----:B------:R-:W-:-:S04]  /*5270*/  @P4 LOP3.LUT R88, R89, R88, RZ, 0x3c, !PT ;  /* 0x0000005859584212 */ /* 0x000fc800078e3cff */
[----:B------:R-:W-:-:S05]  /*5280*/  @P4 LOP3.LUT R89, R89, R88, RZ, 0x3c, !PT ;  /* 0x0000005859594212 */ /* 0x000fca00078e3cff */
[----:B------:R-:W4:Y:S01]  /*5290*/  @P4 LDG.E.U16 R100, desc[UR14][R88.64] ;  /* 0x0000000e58644981 */ /* 0x000f22000c1e1500 */
[----:B------:R-:W-:-:S03]  /*52a0*/  ISETP.GT.AND P5, PT, R23, 0x5, PT ;  /* 0x000000051700780c */ /* 0x000fc60003fa4270 */
[----:B----4-:R0:W-:Y:S04]  /*52b0*/  STL [R1+0x588], R100 ;  /* 0x0005886401007387 */ /* 0x0101e80000100800 */
[----:B0-----:R-:W4:Y:S04]  /*52c0*/  LDL.LU R100, [R1+0x738] ;  /* 0x0007380001647983 */ /* 0x001f280000300800 */
[----:B------:R-:W2:Y:S04]  /*52d0*/  LDL R88, [R1+0x554] ;  /* 0x0005540001587983 */ /* 0x000ea80000100800 */
[----:B------:R-:W2:Y:S01]  /*52e0*/  LDL R89, [R1+0x558] ;  /* 0x0005580001597983 */ /* 0x000ea20000100800 */
[----:B---3--:R-:W-:-:S02]  /*52f0*/  PRMT R101, RZ, 0x7610, R101 ;  /* 0x00007610ff657816 */ /* 0x008fc40000000065 */
[----:B--2---:R-:W-:-:S04]  /*5300*/  @P5 LOP3.LUT R89, R89, R88, RZ, 0x3c, !PT ;  /* 0x0000005859595212 */ /* 0x004fc800078e3cff */
[----:B------:R-:W-:-:S04]  /*5310*/  @P5 LOP3.LUT R88, R89, R88, RZ, 0x3c, !PT ;  /* 0x0000005859585212 */ /* 0x000fc800078e3cff */
[----:B------:R-:W-:-:S05]  /*5320*/  @P5 LOP3.LUT R89, R89, R88, RZ, 0x3c, !PT ;  /* 0x0000005859595212 */ /* 0x000fca00078e3cff */
[----:B------:R-:W2:Y:S01]  /*5330*/  @P5 LDG.E.U16 R101, desc[UR14][R88.64] ;  /* 0x0000000e58655981 */ /* 0x000ea2000c1e1500 */
[----:B------:R-:W-:-:S03]  /*5340*/  ISETP.GT.AND P6, PT, R23, 0x6, PT ;  /* 0x000000061700780c */ /* 0x000fc60003fc4270 */
[----:B--2---:R0:W-:Y:S04]  /*5350*/  STL [R1+0x584], R101 ;  /* 0x0005846501007387 */ /* 0x0041e80000100800 */
[----:B0-----:R-:W2:Y:S04]  /*5360*/  LDL.LU R101, [R1+0x734] ;  /* 0x0007340001657983 */ /* 0x001ea80000300800 */
[----:B------:R-:W3:Y:S04]  /*5370*/  LDL R88, [R1+0x54c] ;  /* 0x00054c0001587983 */ /* 0x000ee80000100800 */
[----:B------:R-:W3:Y:S01]  /*5380*/  LDL R89, [R1+0x550] ;  /* 0x0005500001597983 */ /* 0x000ee20000100800 */
[----:B------:R-:W-:-:S02]  /*5390*/  PRMT R102, RZ, 0x7610, R102 ;  /* 0x00007610ff667816 */ /* 0x000fc40000000066 */
[----:B---3--:R-:W-:-:S04]  /*53a0*/  @P6 LOP3.LUT R89, R89, R88, RZ, 0x3c, !PT ;  /* 0x0000005859596212 */ /* 0x008fc800078e3cff */
[----:B------:R-:W-:-:S04]  /*53b0*/  @P6 LOP3.LUT R88, R89, R88, RZ, 0x3c, !PT ;  /* 0x0000005859586212 */ /* 0x000fc800078e3cff */
[----:B------:R-:W-:-:S05]  /*53c0*/  @P6 LOP3.LUT R89, R89, R88, RZ, 0x3c, !PT ;  /* 0x0000005859596212 */ /* 0x000fca00078e3cff */
[----:B------:R-:W3:Y:S01]  /*53d0*/  @P6 LDG.E.U16 R102, desc[UR14][R88.64] ;  /* 0x0000000e58666981 */ /* 0x000ee2000c1e1500 */
[----:B------:R-:W-:-:S03]  /*53e0*/  ISETP.GT.AND P1, PT, R23, 0x7, PT ;  /* 0x000000071700780c */ /* 0x000fc60003f24270 */
[----:B---3--:R0:W-:Y:S04]  /*53f0*/  STL [R1+0x580], R102 ;  /* 0x0005806601007387 */ /* 0x0081e80000100800 */
[----:B0-----:R-:W3:Y:S04]  /*5400*/  LDL.LU R102, [R1+0x730] ;  /* 0x0007300001667983 */ /* 0x001ee80000300800 */
[----:B------:R-:W4:Y:S04]  /*5410*/  LDL R88, [R1+0x544] ;  /* 0x0005440001587983 */ /* 0x000f280000100800 */
[----:B------:R-:W4:Y:S01]  /*5420*/  LDL R89, [R1+0x548] ;  /* 0x0005480001597983 */ /* 0x000f220000100800 */
[----:B--2---:R-:W-:-:S02]  /*5430*/  PRMT R101, RZ, 0x7610, R101 ;  /* 0x00007610ff657816 */ /* 0x004fc40000000065 */
[----:B----4-:R-:W-:-:S04]  /*5440*/  @P1 LOP3.LUT R89, R89, R88, RZ, 0x3c, !PT ;  /* 0x0000005859591212 */ /* 0x010fc800078e3cff */
[----:B------:R-:W-:-:S04]  /*5450*/  @P1 LOP3.LUT R88, R89, R88, RZ, 0x3c, !PT ;  /* 0x0000005859581212 */ /* 0x000fc800078e3cff */
[----:B------:R-:W-:-:S05]  /*5460*/  @P1 LOP3.LUT R89, R89, R88, RZ, 0x3c, !PT ;  /* 0x0000005859591212 */ /* 0x000fca00078e3cff */
[----:B------:R-:W2:Y:S01]  /*5470*/  @P1 LDG.E.U16 R101, desc[UR14][R88.64] ;  /* 0x0000000e58651981 */ /* 0x000ea2000c1e1500 */
[----:B------:R-:W-:-:S03]  /*5480*/  ISETP.GT.AND P0, PT, R23, 0x8, PT ;  /* 0x000000081700780c */ /* 0x000fc60003f04270 */
[----:B--2---:R0:W-:Y:S04]  /*5490*/  STL [R1+0x57c], R101 ;  /* 0x00057c6501007387 */ /* 0x0041e80000100800 */
[----:B0-----:R-:W2:Y:S04]  /*54a0*/  LDL.LU R101, [R1+0x72c] ;  /* 0x00072c0001657983 */ /* 0x001ea80000300800 */
[----:B------:R-:W4:Y:S04]  /*54b0*/  LDL R88, [R1+0x53c] ;  /* 0x00053c0001587983 */ /* 0x000f280000100800 */
[----:B------:R-:W4:Y:S01]  /*54c0*/  LDL R89, [R1+0x540] ;  /* 0x0005400001597983 */ /* 0x000f220000100800 */
[----:B---3--:R-:W-:-:S02]  /*54d0*/  PRMT R102, RZ, 0x7610, R102 ;  /* 0x00007610ff667816 */ /* 0x008fc40000000066 */
[----:B----4-:R-:W-:-:S04]  /*54e0*/  @P0 LOP3.LUT R89, R89, R88, RZ, 0x3c, !PT ;  /* 0x0000005859590212 */ /* 0x010fc800078e3cff */
[----:B------:R-:W-:-:S04]  /*54f0*/  @P0 LOP3.LUT R88, R89, R88, RZ, 0x3c, !PT ;  /* 0x0000005859580212 */ /* 0x000fc800078e3cff */
[----:B------:R-:W-:-:S05]  /*5500*/  @P0 LOP3.LUT R89, R89, R88, RZ, 0x3c, !PT ;  /* 0x0000005859590212 */ /* 0x000fca00078e3cff */
[----:B------:R0:W3:Y:S04]  /*5510*/  @P0 LDG.E.U16 R102, desc[UR14][R88.64] ;  /* 0x0000000e58660981 */ /* 0x0000e8000c1e1500 */
[----:B------:R-:W0:Y:S04]  /*5520*/  LDL R88, [R1+0x534] ;  /* 0x0005340001587983 */ /* 0x000e280000100800 */
[----:B------:R-:W0:Y:S01]  /*5530*/  LDL R89, [R1+0x538] ;  /* 0x0005380001597983 */ /* 0x000e220000100800 */
[----:B------:R-:W-:Y:S02]  /*5540*/  ISETP.GT.AND P2, PT, R23, 0x9, PT ;  /* 0x000000091700780c */ /* 0x000fe40003f44270 */
[----:B------:R-:W-:-:S11]  /*5550*/  PRMT R99, RZ, 0x7610, R99 ;  /* 0x00007610ff637816 */ /* 0x000fd60000000063 */
[----:B0-----:R-:W-:-:S04]  /*5560*/  @P2 LOP3.LUT R89, R89, R88, RZ, 0x3c, !PT ;  /* 0x0000005859592212 */ /* 0x001fc800078e3cff */
        /* <DEDUP_REMOVED lines=8> */
[----:B------:R-:W-:-:S02]  /*55f0*/  PRMT R100, RZ, 0x7610, R100 ;  /* 0x00007610ff647816 */ /* 0x000fc40000000064 */
        /* <DEDUP_REMOVED lines=47> */
[----:B------:R-:W3:Y:S04]  /*58f0*/  LDL R88, [R1+0x504] ;  /* 0x0005040001587983 */ /* 0x000ee80000100800 */
[----:B------:R-:W3:Y:S01]  /*5900*/  LDL R89, [R1+0x508] ;  /* 0x0005080001597983 */ /* 0x000ee20000100800 */
[----:B--2---:R-:W-:-:S02]  /*5910*/  PRMT R100, RZ, 0x7610, R100 ;  /* 0x00007610ff647816 */ /* 0x004fc40000000064 */
[----:B---3--:R-:W-:-:S04]  /*5920*/  @P3 LOP3.LUT R89, R89, R88, RZ, 0x3c, !PT ;  /* 0x0000005859593212 */ /* 0x008fc800078e3cff */
        /* <DEDUP_REMOVED lines=12> */
[----:B------:R0:W3:Y:S04]  /*59f0*/  @P4 LDG.E.U16 R101, desc[UR14][R88.64] ;  /* 0x0000000e58654981 */ /* 0x0000e8000c1e1500 */
[----:B------:R-:W0:Y:S04]  /*5a00*/  LDL R88, [R1+0x4f4] ;  /* 0x0004f40001587983 */ /* 0x000e280000100800 */
[----:B------:R-:W0:Y:S01]  /*5a10*/  LDL R89, [R1+0x4f8] ;  /* 0x0004f80001597983 */ /* 0x000e220000100800 */
[----:B------:R-:W-:Y:S02]  /*5a20*/  ISETP.GT.AND P1, PT, R23, 0x11, PT ;  /* 0x000000111700780c */ /* 0x000fe40003f24270 */
[----:B----4-:R-:W-:-:S11]  /*5a30*/  PRMT R99, RZ, 0x7610, R99 ;  /* 0x00007610ff637816 */ /* 0x010fd60000000063 */
[----:B0-----:R-:W-:-:S04]  /*5a40*/  @P1 LOP3.LUT R89, R89, R88, RZ, 0x3c, !PT ;  /* 0x0000005859591212 */ /* 0x001fc800078e3cff */
        /* <DEDUP_REMOVED lines=26> */
[----:B------:R-:W2:Y:S04]  /*5bf0*/  LDL R88, [R1+0x4dc] ;  /* 0x0004dc0001587983 */ /* 0x000ea80000100800 */
[----:B------:R-:W2:Y:S01]  /*5c00*/  LDL R89, [R1+0x4e0] ;  /* 0x0004e00001597983 */ /* 0x000ea20000100800 */
[----:B----4-:R-:W-:-:S02]  /*5c10*/  PRMT R99, RZ, 0x7610, R99 ;  /* 0x00007610ff637816 */ /* 0x010fc40000000063 */
[----:B--2---:R-:W-:-:S04]  /*5c20*/  @P3 LOP3.LUT R89, R89, R88, RZ, 0x3c, !PT ;  /* 0x0000005859593212 */ /* 0x004fc800078e3cff */
        /* <DEDUP_REMOVED lines=28> */
[----:B----4-:R-:W-:-:S02]  /*5df0*/  PRMT R100, RZ, 0x7610, R100 ;  /* 0x00007610ff647816 */ /* 0x010fc40000000064 */
        /* <DEDUP_REMOVED lines=95> */
[----:B--2---:R-:W-:-:S11]  /*63f0*/  PRMT R98, RZ, 0x7610, R98 ;  /* 0x00007610ff627816 */ /* 0x004fd60000000062 */
[----:B0-----:R-:W-:-:S04]  /*6400*/  @P0 LOP3.LUT R89, R89, R88, RZ, 0x3c, !PT ;  /* 0x0000005859590212 */ /* 0x001fc800078e3cff */
        /* <DEDUP_REMOVED lines=72> */
[----:B------:R0:W2:Y:S04]  /*6890*/  @P3 LDG.E.U16 R98, desc[UR14][R88.64] ;  /* 0x0000000e58623981 */ /* 0x0000a8000c1e1500 */
        /* <DEDUP_REMOVED lines=155> */
[----:B------:R0:W4:Y:S04]  /*7250*/  @P4 LDG.E.U16 R125, desc[UR14][R88.64] ;  /* 0x0000000e587d4981 */ /* 0x000128000c1e1500 */
[----:B------:R-:W0:Y:S04]  /*7260*/  LDL R88, [R1+0x3b4] ;  /* 0x0003b40001587983 */ /* 0x000e280000100800 */
[----:B------:R-:W0:Y:S01]  /*7270*/  LDL R89, [R1+0x3b8] ;  /* 0x0003b80001597983 */ /* 0x000e220000100800 */
[----:B------:R-:W-:Y:S02]  /*7280*/  ISETP.GT.AND P1, PT, R23, 0x39, PT ;  /* 0x000000391700780c */ /* 0x000fe40003f24270 */
[----:B------:R-:W-:-:S11]  /*7290*/  PRMT R108, RZ, 0x7610, R108 ;  /* 0x00007610ff6c7816 */ /* 0x000fd6000000006c */
[----:B0-----:R-:W-:-:S04]  /*72a0*/  @P1 LOP3.LUT R89, R89, R88, RZ, 0x3c, !PT ;  /* 0x0000005859591212 */ /* 0x001fc800078e3cff */
        /* <DEDUP_REMOVED lines=70> */
[----:B------:R-:W2:Y:S04]  /*7710*/  @P2 LDG.E.U16 R93, desc[UR14][R88.64] ;  /* 0x0000000e585d2981 */ /* 0x000ea8000c1e1500 */
[----:B---3--:R-:W-:Y:S01]  /*7720*/  STL [R1+0x5c8], R20 ;  /* 0x0005c81401007387 */ /* 0x008fe20000100800 */
        /* <DEDUP_REMOVED lines=59> */
[----:B------:R-:W2:Y:S04]  /*7ae0*/  @P3 LDG.E.U16 R11, desc[UR14][R88.64] ;  /* 0x0000000e580b3981 */ /* 0x000ea8000c1e1500 */
[----:B------:R-:W3:Y:S04]  /*7af0*/  LDL R88, [R1+0x338] ;  /* 0x0003380001587983 */ /* 0x000ee80000100800 */
[----:B------:R-:W3:Y:S01]  /*7b00*/  LDL R89, [R1+0x33c] ;  /* 0x00033c0001597983 */ /* 0x000ee20000100800 */
[----:B------:R-:W-:Y:S02]  /*7b10*/  ISETP.GT.AND P4, PT, R23, 0x47, PT ;  /* 0x000000471700780c */ /* 0x000fe40003f84270 */
[----:B------:R-:W-:Y:S01]  /*7b20*/  PRMT R18, RZ, 0x7610, R18 ;  /* 0x00007610ff127816 */ /* 0x000fe20000000012 */
[----:B--2---:R-:W-:Y:S10]  /*7b30*/  STL [R1+0x5dc], R11 ;  /* 0x0005dc0b01007387 */ /* 0x004ff40000100800 */
[----:B---3--:R-:W-:-:S04]  /*7b40*/  @P4 LOP3.LUT R89, R89, R88, RZ, 0x3c, !PT ;  /* 0x0000005859594212 */ /* 0x008fc800078e3cff */
        /* <DEDUP_REMOVED lines=10> */
[----:B------:R-:W3:Y:S04]  /*7bf0*/  @P1 LDG.E.U16 R19, desc[UR14][R88.64] ;  /* 0x0000000e58131981 */ /* 0x000ee8000c1e1500 */
[----:B--2---:R-:W-:Y:S01]  /*7c00*/  STL [R1+0x5cc], R18 ;  /* 0x0005cc1201007387 */ /* 0x004fe20000100800 */
[----:B------:R-:W-:-:S03]  /*7c10*/  ISETP.GT.AND P0, PT, R23, 0x49, PT ;  /* 0x000000491700780c */ /* 0x000fc60003f04270 */
[----:B---3--:R0:W-:Y:S04]  /*7c20*/  STL [R1+0x38], R19 ;  /* 0x0000381301007387 */ /* 0x0081e80000100800 */
        /* <DEDUP_REMOVED lines=30> */
[C---:B------:R-:W-:Y:S02]  /*7e10*/  ISETP.GT.AND P4, PT, R23.reuse, 0x4c, PT ;  /* 0x0000004c1700780c */ /* 0x040fe40003f84270 */
[----:B------:R-:W-:Y:S01]  /*7e20*/  PRMT R13, RZ, 0x7610, R13 ;  /* 0x00007610ff0d7816 */ /* 0x000fe2000000000d */
[----:B--2---:R0:W-:Y:S01]  /*7e30*/  STL [R1+0x600], R14 ;  /* 0x0006000e01007387 */ /* 0x0041e20000100800 */
[----:B------:R-:W-:-:S02]  /*7e40*/  ISETP.GT.AND P1, PT, R23, 0x4d, PT ;  /* 0x0000004d1700780c */ /* 0x000fc40003f24270 */
[----:B------:R-:W-:Y:S01]  /*7e50*/  PRMT R5, RZ, 0x7610, R5 ;  /* 0x00007610ff057816 */ /* 0x000fe20000000005 */
[----:B0-----:R-:W2:Y:S06]  /*7e60*/  LDL R14, [R1+0x2ec] ;  /* 0x0002ec00010e7983 */ /* 0x001eac0000100800 */
[----:B---3--:R-:W-:-:S04]  /*7e70*/  @P4 LOP3.LUT R89, R89, R88, RZ, 0x3c, !PT ;  /* 0x0000005859594212 */ /* 0x008fc800078e3cff */
[----:B------:R-:W-:-:S04]  /*7e80*/  @P4 LOP3.LUT R88, R89, R88, RZ, 0x3c, !PT ;  /* 0x0000005859584212 */ /* 0x000fc800078e3cff */
[----:B------:R-:W-:-:S05]  /*7e90*/  @P4 LOP3.LUT R89, R89, R88, RZ, 0x3c, !PT ;  /* 0x0000005859594212 */ /* 0x000fca00078e3cff */
[----:B------:R0:W3:Y:S04]  /*7ea0*/  @P4 LDG.E.U16 R13, desc[UR14][R88.64] ;  /* 0x0000000e580d4981 */ /* 0x0000e8000c1e1500 */
[----:B------:R-:W0:Y:S04]  /*7eb0*/  LDL R88, [R1+0x308] ;  /* 0x0003080001587983 */ /* 0x000e280000100800 */
[----:B------:R-:W0:Y:S02]  /*7ec0*/  LDL R89, [R1+0x30c] ;  /* 0x00030c0001597983 */ /* 0x000e240000100800 */
[----:B0-----:R-:W-:-:S04]  /*7ed0*/  @P1 LOP3.LUT R89, R89, R88, RZ, 0x3c, !PT ;  /* 0x0000005859591212 */ /* 0x001fc800078e3cff */
[----:B------:R-:W-:-:S04]  /*7ee0*/  @P1 LOP3.LUT R88, R89, R88, RZ, 0x3c, !PT ;  /* 0x0000005859581212 */ /* 0x000fc800078e3cff */
[----:B------:R-:W-:-:S05]  /*7ef0*/  @P1 LOP3.LUT R89, R89, R88, RZ, 0x3c, !PT ;  /* 0x0000005859591212 */ /* 0x000fca00078e3cff */
[----:B------:R-:W4:Y:S04]  /*7f00*/  @P1 LDG.E.U16 R5, desc[UR14][R88.64] ;  /* 0x0000000e58051981 */ /* 0x000f28000c1e1500 */
[----:B---3--:R-:W-:Y:S01]  /*7f10*/  STL [R1+0x5f4], R13 ;  /* 0x0005f40d01007387 */ /* 0x008fe20000100800 */
[----:B------:R-:W-:-:S03]  /*7f20*/  ISETP.GT.AND P0, PT, R23, 0x4e, PT ;  /* 0x0000004e1700780c */ /* 0x000fc60003f04270 */
[----:B----4-:R0:W-:Y:S04]  /*7f30*/  STL [R1+0x2c], R5 ;  /* 0x00002c0501007387 */ /* 0x0101e80000100800 */
        /* <DEDUP_REMOVED lines=27> */
[----:B------:R-:W3:Y:S01]  /*80f0*/  LDL R89, [R1+0x2e8] ;  /* 0x0002e80001597983 */ /* 0x000ee20000100800 */
[----:B------:R-:W-:Y:S02]  /*8100*/  ISETP.GT.AND P4, PT, R23, 0x51, PT ;  /* 0x000000511700780c */ /* 0x000fe40003f84270 */
[----:B------:R-:W-:-:S11]  /*8110*/  PRMT R16, RZ, 0x7610, R16 ;  /* 0x00007610ff107816 */ /* 0x000fd60000000010 */
[----:B0-----:R-:W-:Y:S01]  /*8120*/  @P4 IMAD.MOV.U32 R88, RZ, RZ, R14 ;  /* 0x000000ffff584224 */ /* 0x001fe200078e000e */
[----:B--2---:R-:W-:Y:S01]  /*8130*/  STL [R1+0x62c], R17 ;  /* 0x00062c1101007387 */ /* 0x004fe20000100800 */
[----:B------:R-:W-:Y:S02]  /*8140*/  ISETP.GT.AND P1, PT, R23, 0x52, PT ;  /* 0x000000521700780c */ /* 0x000fe40003f24270 */
[----:B------:R-:W-:Y:S01]  /*8150*/  PRMT R15, RZ, 0x7610, R15 ;  /* 0x00007610ff0f7816 */ /* 0x000fe2000000000f */
[----:B------:R-:W2:Y:S04]  /*8160*/  LDL R14, [R1+0x2c4] ;  /* 0x0002c400010e7983 */ /* 0x000ea80000100800 */
[----:B---3--:R-:W3:Y:S04]  /*8170*/  @P4 LDG.E.U16 R16, desc[UR14][R88.64] ;  /* 0x0000000e58104981 */ /* 0x008ee8000c1e1500 */
[----:B------:R-:W4:Y:S04]  /*8180*/  LDL R88, [R1+0x2e0] ;  /* 0x0002e00001587983 */ /* 0x000f280000100800 */
[----:B------:R-:W4:Y:S04]  /*8190*/  LDL R89, [R1+0x2e4] ;  /* 0x0002e40001597983 */ /* 0x000f280000100800 */
[----:B---3--:R-:W-:Y:S01]  /*81a0*/  STL [R1+0x620], R16 ;  /* 0x0006201001007387 */ /* 0x008fe20000100800 */
[----:B----4-:R-:W-:-:S04]  /*81b0*/  @P1 LOP3.LUT R89, R89, R88, RZ, 0x3c, !PT ;  /* 0x0000005859591212 */ /* 0x010fc800078e3cff */
[----:B------:R-:W-:-:S04]  /*81c0*/  @P1 LOP3.LUT R88, R89, R88, RZ, 0x3c, !PT ;  /* 0x0000005859581212 */ /* 0x000fc800078e3cff */
[----:B------:R-:W-:-:S05]  /*81d0*/  @P1 LOP3.LUT R89, R89, R88, RZ, 0x3c, !PT ;  /* 0x0000005859591212 */ /* 0x000fca00078e3cff */
[----:B------:R-:W3:Y:S04]  /*81e0*/  @P1 LDG.E.U16 R15, desc[UR14][R88.64] ;  /* 0x0000000e580f1981 */ /* 0x000ee8000c1e1500 */
[----:B------:R-:W4:Y:S04]  /*81f0*/  LDL R88, [R1+0x2d8] ;  /* 0x0002d80001587983 */ /* 0x000f280000100800 */
[----:B------:R-:W4:Y:S01]  /*8200*/  LDL R89, [R1+0x2dc] ;  /* 0x0002dc0001597983 */ /* 0x000f220000100800 */
[C---:B------:R-:W-:Y:S02]  /*8210*/  ISETP.GT.AND P0, PT, R23.reuse, 0x53, PT ;  /* 0x000000531700780c */ /* 0x040fe40003f04270 */
[----:B------:R-:W-:Y:S01]  /*8220*/  PRMT R95, RZ, 0x7610, R95 ;  /* 0x00007610ff5f7816 */ /* 0x000fe2000000005f */
[----:B---3--:R0:W-:Y:S01]  /*8230*/  STL [R1+0x610], R15 ;  /* 0x0006100f01007387 */ /* 0x0081e20000100800 */
[----:B------:R-:W-:-:S02]  /*8240*/  ISETP.GT.AND P2, PT, R23, 0x54, PT ;  /* 0x000000541700780c */ /* 0x000fc40003f44270 */
[----:B------:R-:W-:Y:S01]  /*8250*/  PRMT R94, RZ, 0x7610, R94 ;  /* 0x00007610ff5e7816 */ /* 0x000fe2000000005e */
[----:B0-----:R-:W3:Y:S06]  /*8260*/  LDL R15, [R1+0x2c0] ;  /* 0x0002c000010f7983 */ /* 0x001eec0000100800 */
[----:B----4-:R-:W-:-:S04]  /*8270*/  @P0 LOP3.LUT R89, R89, R88, RZ, 0x3c, !PT ;  /* 0x0000005859590212 */ /* 0x010fc800078e3cff */
[----:B------:R-:W-:-:S04]  /*8280*/  @P0 LOP3.LUT R88, R89, R88, RZ, 0x3c, !PT ;  /* 0x0000005859580212 */ /* 0x000fc800078e3cff */
[----:B------:R-:W-:-:S05]  /*8290*/  @P0 LOP3.LUT R89, R89, R88, RZ, 0x3c, !PT ;  /* 0x0000005859590212 */ /* 0x000fca00078e3cff */
[----:B------:R-:W4:Y:S04]  /*82a0*/  @P0 LDG.E.U16 R95, desc[UR14][R88.64] ;  /* 0x0000000e585f0981 */ /* 0x000f28000c1e1500 */
[----:B------:R-:W2:Y:S04]  /*82b0*/  LDL R88, [R1+0x2d0] ;  /* 0x0002d00001587983 */ /* 0x000ea80000100800 */
[----:B------:R-:W2:Y:S04]  /*82c0*/  LDL R89, [R1+0x2d4] ;  /* 0x0002d40001597983 */ /* 0x000ea80000100800 */
[----:B----4-:R0:W-:Y:S01]  /*82d0*/  STL [R1+0x24], R95 ;  /* 0x0000245f01007387 */ /* 0x0101e20000100800 */
[----:B------:R-:W-:-:S02]  /*82e0*/  ISETP.GT.AND P3, PT, R23, 0x55, PT ;  /* 0x000000551700780c */ /* 0x000fc40003f64270 */
[----:B------:R-:W-:Y:S02]  /*82f0*/  PRMT R4, RZ, 0x7610, R4 ;  /* 0x00007610ff047816 */ /* 0x000fe40000000004 */
[----:B------:R-:W-:Y:S02]  /*8300*/  ISETP.GT.AND P4, PT, R23, 0x56, PT ;  /* 0x000000561700780c */ /* 0x000fe40003f84270 */
[----:B------:R-:W-:Y:S01]  /*8310*/  PRMT R2, RZ, 0x7610, R2 ;  /* 0x00007610ff027816 */ /* 0x000fe20000000002 */
[----:B0-----:R-:W4:Y:S01]  /*8320*/  LDL R95, [R1+0x2bc] ;  /* 0x0002bc00015f7983 */ /* 0x001f220000100800 */
[----:B--2---:R-:W-:-:S04]  /*8330*/  @P2 LOP3.LUT R89, R89, R88, RZ, 0x3c, !PT ;  /* 0x0000005859592212 */ /* 0x004fc800078e3cff */
[----:B------:R-:W-:-:S04]  /*8340*/  @P2 LOP3.LUT R88, R89, R88, RZ, 0x3c, !PT ;  /* 0x0000005859582212 */ /* 0x000fc800078e3cff */
[----:B------:R-:W-:-:S05]  /*8350*/  @P2 LOP3.LUT R89, R89, R88, RZ, 0x3c, !PT ;  /* 0x0000005859592212 */ /* 0x000fca00078e3cff */
[----:B------:R0:W2:Y:S04]  /*8360*/  @P2 LDG.E.U16 R94, desc[UR14][R88.64] ;  /* 0x0000000e585e2981 */ /* 0x0000a8000c1e1500 */
[----:B------:R-:W0:Y:S04]  /*8370*/  LDL R88, [R1+0x2c8] ;  /* 0x0002c80001587983 */ /* 0x000e280000100800 */
[----:B------:R-:W0:Y:S02]  /*8380*/  LDL R89, [R1+0x2cc] ;  /* 0x0002cc0001597983 */ /* 0x000e240000100800 */
[----:B0-----:R-:W-:-:S04]  /*8390*/  @P3 LOP3.LUT R89, R89, R88, RZ, 0x3c, !PT ;  /* 0x0000005859593212 */ /* 0x001fc800078e3cff */
[----:B------:R-:W-:-:S04]  /*83a0*/  @P3 LOP3.LUT R88, R89, R88, RZ, 0x3c, !PT ;  /* 0x0000005859583212 */ /* 0x000fc800078e3cff */
[----:B------:R-:W-:-:S05]  /*83b0*/  @P3 LOP3.LUT R89, R89, R88, RZ, 0x3c, !PT ;  /* 0x0000005859593212 */ /* 0x000fca00078e3cff */
[----:B------:R0:W4:Y:S04]  /*83c0*/  @P3 LDG.E.U16 R4, desc[UR14][R88.64] ;  /* 0x0000000e58043981 */ /* 0x000128000c1e1500 */
[----:B--2---:R1:W-:Y:S01]  /*83d0*/  STL [R1+0x20], R94 ;  /* 0x0000205e01007387 */ /* 0x0043e20000100800 */
[----:B0-----:R-:W-:Y:S02]  /*83e0*/  @P4 IMAD.MOV.U32 R88, RZ, RZ, R14 ;  /* 0x000000ffff584224 */ /* 0x001fe400078e000e */
[----:B---3--:R-:W-:Y:S01]  /*83f0*/  @P4 IMAD.MOV.U32 R89, RZ, RZ, R15 ;  /* 0x000000ffff594224 */ /* 0x008fe200078e000f */
[----:B-1----:R-:W2:Y:S04]  /*8400*/  LDL R94, [R1+0x2b4] ;  /* 0x0002b400015e7983 */ /* 0x002ea80000100800 */
[----:B------:R0:W3:Y:S04]  /*8410*/  @P4 LDG.E.U16 R2, desc[UR14][R88.64] ;  /* 0x0000000e58024981 */ /* 0x0000e8000c1e1500 */
[----:B----4-:R1:W-:Y:S04]  /*8420*/  STL [R1+0x1c], R4 ;  /* 0x00001c0401007387 */ /* 0x0103e80000100800 */
[----:B-1----:R-:W4:Y:S04]  /*8430*/  LDL.LU R4, [R1+0x63c] ;  /* 0x00063c0001047983 */ /* 0x002f280000300800 */
[----:B------:R-:W2:Y:S01]  /*8440*/  LDL R89, [R1+0x2b8] ;  /* 0x0002b80001597983 */ /* 0x000ea20000100800 */
[----:B------:R-:W-:-:S02]  /*8450*/  ISETP.GT.AND P1, PT, R23, 0x57, PT ;  /* 0x000000571700780c */ /* 0x000fc40003f24270 */
[----:B------:R-:W-:Y:S01]  /*8460*/  PRMT R10, RZ, 0x7610, R10 ;  /* 0x00007610ff0a7816 */ /* 0x000fe2000000000a */
[----:B------:R-:W4:Y:S04]  /*8470*/  LDL R15, [R1+0x2a8] ;  /* 0x0002a800010f7983 */ /* 0x000f280000100800 */
[----:B------:R-:W4:Y:S06]  /*8480*/  LDL R14, [R1+0x2ac] ;  /* 0x0002ac00010e7983 */ /* 0x000f2c0000100800 */
[----:B0-----:R-:W-:Y:S01]  /*8490*/  @P1 IMAD.MOV.U32 R88, RZ, RZ, R95 ;  /* 0x000000ffff581224 */ /* 0x001fe200078e005f */
[----:B---3--:R-:W-:Y:S01]  /*84a0*/  STL [R1+0x5e0], R2 ;  /* 0x0005e00201007387 */ /* 0x008fe20000100800 */
[----:B------:R-:W-:-:S02]  /*84b0*/  ISETP.GT.AND P0, PT, R23, 0x58, PT ;  /* 0x000000581700780c */ /* 0x000fc40003f04270 */
[----:B------:R-:W-:Y:S01]  /*84c0*/  PRMT R17, RZ, 0x7610, R17 ;  /* 0x00007610ff117816 */ /* 0x000fe20000000011 */
[----:B------:R-:W3:Y:S04]  /*84d0*/  LDL R95, [R1+0x29c] ;  /* 0x00029c00015f7983 */ /* 0x000ee80000100800 */
[----:B--2---:R0:W2:Y:S04]  /*84e0*/  @P1 LDG.E.U16 R10, desc[UR14][R88.64] ;  /* 0x0000000e580a1981 */ /* 0x0040a8000c1e1500 */
[----:B------:R-:W4:Y:S02]  /*84f0*/  LDL R89, [R1+0x2b0] ;  /* 0x0002b00001597983 */ /* 0x000f240000100800 */
[----:B0-----:R-:W-:Y:S01]  /*8500*/  @P0 IMAD.MOV.U32 R88, RZ, RZ, R94 ;  /* 0x000000ffff580224 */ /* 0x001fe200078e005e */
[----:B------:R-:W-:-:S02]  /*8510*/  ISETP.GT.AND P2, PT, R23, 0x59, PT ;  /* 0x000000591700780c */ /* 0x000fc40003f44270 */
[----:B------:R-:W-:Y:S02]  /*8520*/  PRMT R13, RZ, 0x7610, R13 ;  /* 0x00007610ff0d7816 */ /* 0x000fe4000000000d */
[----:B----4-:R0:W4:Y:S04]  /*8530*/  @P0 LDG.E.U16 R17, desc[UR14][R88.64] ;  /* 0x0000000e58110981 */ /* 0x010128000c1e1500 */
[----:B--2---:R-:W-:Y:S04]  /*8540*/  STL [R1+0x5e4], R10 ;  /* 0x0005e40a01007387 */ /* 0x004fe80000100800 */
[----:B------:R-:W2:Y:S01]  /*8550*/  LDL R94, [R1+0x290] ;  /* 0x00029000015e7983 */ /* 0x000ea20000100800 */
[----:B0-----:R-:W-:-:S02]  /*8560*/  @P2 IMAD.MOV.U32 R88, RZ, RZ, R14 ;  /* 0x000000ffff582224 */ /* 0x001fc400078e000e */
[----:B------:R-:W-:-:S05]  /*8570*/  @P2 IMAD.MOV.U32 R89, RZ, RZ, R15 ;  /* 0x000000ffff592224 */ /* 0x000fca00078e000f */
[----:B------:R0:W3:Y:S04]  /*8580*/  @P2 LDG.E.U16 R13, desc[UR14][R88.64] ;  /* 0x0000000e580d2981 */ /* 0x0000e8000c1e1500 */
[----:B----4-:R1:W-:Y:S04]  /*8590*/  STL [R1+0x18], R17 ;  /* 0x0000181101007387 */ /* 0x0103e80000100800 */
[----:B------:R-:W0:Y:S04]  /*85a0*/  LDL R88, [R1+0x2a0] ;  /* 0x0002a00001587983 */ /* 0x000e280000100800 */
[----:B------:R-:W0:Y:S01]  /*85b0*/  LDL R89, [R1+0x2a4] ;  /* 0x0002a40001597983 */ /* 0x000e220000100800 */
[----:B------:R-:W-:-:S02]  /*85c0*/  ISETP.GT.AND P3, PT, R23, 0x5a, PT ;  /* 0x0000005a1700780c */ /* 0x000fc40003f64270 */
[----:B------:R-:W-:Y:S01]  /*85d0*/  PRMT R7, RZ, 0x7610, R7 ;  /* 0x00007610ff077816 */ /* 0x000fe20000000007 */
[----:B-1----:R-:W4:Y:S04]  /*85e0*/  LDL R17, [R1+0x294] ;  /* 0x0002940001117983 */ /* 0x002f280000100800 */
[----:B------:R-:W2:Y:S04]  /*85f0*/  LDL R15, [R1+0x288] ;  /* 0x00028800010f7983 */ /* 0x000ea80000100800 */
[----:B------:R-:W2:Y:S02]  /*8600*/  LDL R14, [R1+0x28c] ;  /* 0x00028c00010e7983 */ /* 0x000ea40000100800 */
        /* <DEDUP_REMOVED lines=8> */
[----:B------:R-:W4:Y:S01]  /*8690*/  LDL R89, [R1+0x298] ;  /* 0x0002980001597983 */ /* 0x000f220000100800 */
[----:B------:R-:W-:Y:S01]  /*86a0*/  PRMT R0, RZ, 0x7610, R0 ;  /* 0x00007610ff007816 */ /* 0x000fe20000000000 */
[----:B------:R-:W-:Y:S01]  /*86b0*/  @P4 IMAD.MOV.U32 R88, RZ, RZ, R95 ;  /* 0x000000ffff584224 */ /* 0x000fe200078e005f */
[----:B------:R-:W-:Y:S01]  /*86c0*/  ISETP.GT.AND P1, PT, R23, 0x5c, PT ;  /* 0x0000005c1700780c */ /* 0x000fe20003f24270 */
[----:B------:R-:W3:Y:S04]  /*86d0*/  LDL R95, [R1+0x280] ;  /* 0x00028000015f7983 */ /* 0x000ee80000100800 */
[----:B----4-:R0:W4:Y:S01]  /*86e0*/  @P4 LDG.E.U16 R0, desc[UR14][R88.64] ;  /* 0x0000000e58004981 */ /* 0x010122000c1e1500 */
[----:B------:R-:W-:-:S07]  /*86f0*/  PRMT R3, RZ, 0x7610, R3 ;  /* 0x00007610ff037816 */ /* 0x000fce0000000003 */
[----:B0-----:R-:W-:Y:S02]  /*8700*/  @P1 IMAD.MOV.U32 R88, RZ, RZ, R17 ;  /* 0x000000ffff581224 */ /* 0x001fe400078e0011 */
[----:B--2---:R-:W-:-:S05]  /*8710*/  @P1 IMAD.MOV.U32 R89, RZ, RZ, R94 ;  /* 0x000000ffff591224 */ /* 0x004fca00078e005e */
[----:B------:R0:W2:Y:S01]  /*8720*/  @P1 LDG.E.U16 R3, desc[UR14][R88.64] ;  /* 0x0000000e58031981 */ /* 0x0000a2000c1e1500 */
[----:B------:R-:W-:-:S03]  /*8730*/  ISETP.GT.AND P0, PT, R23, 0x5d, PT ;  /* 0x0000005d1700780c */ /* 0x000fc60003f04270 */
[----:B----4-:R1:W-:Y:S01]  /*8740*/  STL [R1+0x10], R0 ;  /* 0x0000100001007387 */ /* 0x0103e20000100800 */
[----:B------:R-:W-:-:S09]  /*8750*/  ISETP.GT.AND P2, PT, R23, 0x5e, PT ;  /* 0x0000005e1700780c */ /* 0x000fd20003f44270 */
[----:B0-----:R-:W-:Y:S01]  /*8760*/  @P0 IMAD.MOV.U32 R88, RZ, RZ, R14 ;  /* 0x000000ffff580224 */ /* 0x001fe200078e000e */
[----:B------:R-:W-:Y:S01]  /*8770*/  PRMT R11, RZ, 0x7610, R11 ;  /* 0x00007610ff0b7816 */ /* 0x000fe2000000000b */
[----:B------:R-:W-:Y:S01]  /*8780*/  @P0 IMAD.MOV.U32 R89, RZ, RZ, R15 ;  /* 0x000000ffff590224 */ /* 0x000fe200078e000f */
[----:B------:R-:W-:Y:S01]  /*8790*/  PRMT R18, RZ, 0x7610, R18 ;  /* 0x00007610ff127816 */ /* 0x000fe20000000012 */
[----:B------:R-:W4:Y:S04]  /*87a0*/  LDL R17, [R1+0x27c] ;  /* 0x00027c0001117983 */ /* 0x000f280000100800 */
[----:B-1----:R-:W4:Y:S04]  /*87b0*/  LDL R0, [R1+0x284] ;  /* 0x0002840001007983 */ /* 0x002f280000100800 */
[----:B------:R3:W4:Y:S04]  /*87c0*/  @P0 LDG.E.U16 R11, desc[UR14][R88.64] ;  /* 0x0000000e580b0981 */ /* 0x000728000c1e1500 */
[----:B------:R-:W4:Y:S01]  /*87d0*/  LDL R94, [R1+0x278] ;  /* 0x00027800015e7983 */ /* 0x000f220000100800 */
[----:B---3--:R-:W-:-:S03]  /*87e0*/  @P2 IMAD.MOV.U32 R89, RZ, RZ, R95 ;  /* 0x000000ffff592224 */ /* 0x008fc600078e005f */
[----:B--2---:R0:W-:Y:S04]  /*87f0*/  STL [R1+0xc], R3 ;  /* 0x00000c0301007387 */ /* 0x0041e80000100800 */
[----:B0-----:R-:W2:Y:S04]  /*8800*/  LDL.LU R3, [R1+0x634] ;  /* 0x0006340001037983 */ /* 0x001ea80000300800 */
[----:B------:R-:W3:Y:S04]  /*8810*/  LDL R15, [R1+0x270] ;  /* 0x00027000010f7983 */ /* 0x000ee80000100800 */
[----:B------:R-:W2:Y:S01]  /*8820*/  LDL R14, [R1+0x274] ;  /* 0x00027400010e7983 */ /* 0x000ea20000100800 */
[----:B----4-:R-:W-:-:S05]  /*8830*/  @P2 IMAD.MOV.U32 R88, RZ, RZ, R0 ;  /* 0x000000ffff582224 */ /* 0x010fca00078e0000 */
[----:B------:R0:W4:Y:S01]  /*8840*/  @P2 LDG.E.U16 R18, desc[UR14][R88.64] ;  /* 0x0000000e58122981 */ /* 0x000122000c1e1500 */
[----:B------:R-:W-:-:S03]  /*8850*/  ISETP.GT.AND P3, PT, R23, 0x5f, PT ;  /* 0x0000005f1700780c */ /* 0x000fc60003f64270 */
[----:B------:R1:W-:Y:S04]  /*8860*/  STL [R1+0x5e8], R11 ;  /* 0x0005e80b01007387 */ /* 0x0003e80000100800 */
[----:B------:R-:W4:Y:S01]  /*8870*/  LDL R0, [R1+0x26c] ;  /* 0x00026c0001007983 */ /* 0x000f220000100800 */
[----:B------:R-:W-:-:S03]  /*8880*/  ISETP.GT.AND P4, PT, R23, 0x60, PT ;  /* 0x000000601700780c */ /* 0x000fc60003f84270 */
[----:B-1----:R-:W4:Y:S02]  /*8890*/  LDL R11, [R1+0x268] ;  /* 0x00026800010b7983 */ /* 0x002f240000100800 */
[----:B0-----:R-:W-:Y:S01]  /*88a0*/  @P3 IMAD.MOV.U32 R88, RZ, RZ, R17 ;  /* 0x000000ffff583224 */ /* 0x001fe200078e0011 */
[----:B------:R-:W-:Y:S01]  /*88b0*/  PRMT R22, RZ, 0x7610, R22 ;  /* 0x00007610ff167816 */ /* 0x000fe20000000016 */
[----:B------:R-:W-:Y:S01]  /*88c0*/  @P3 IMAD.MOV.U32 R89, RZ, RZ, R94 ;  /* 0x000000ffff593224 */ /* 0x000fe200078e005e */
[----:B------:R-:W-:-:S04]  /*88d0*/  PRMT R13, RZ, 0x7610, R13 ;  /* 0x00007610ff0d7816 */ /* 0x000fc8000000000d */
[----:B------:R2:W4:Y:S02]  /*88e0*/  @P3 LDG.E.U16 R22, desc[UR14][R88.64] ;  /* 0x0000000e58163981 */ /* 0x000524000c1e1500 */
[----:B--2---:R-:W-:Y:S02]  /*88f0*/  @P4 IMAD.MOV.U32 R88, RZ, RZ, R14 ;  /* 0x000000ffff584224 */ /* 0x004fe400078e000e */
[----:B---3--:R-:W-:-:S05]  /*8900*/  @P4 IMAD.MOV.U32 R89, RZ, RZ, R15 ;  /* 0x000000ffff594224 */ /* 0x008fca00078e000f */
[----:B------:R0:W2:Y:S04]  /*8910*/  @P4 LDG.E.U16 R13, desc[UR14][R88.64] ;  /* 0x0000000e580d4981 */ /* 0x0000a8000c1e1500 */
[----:B----4-:R-:W-:Y:S04]  /*8920*/  STL [R1+0x5ec], R18 ;  /* 0x0005ec1201007387 */ /* 0x010fe80000100800 */
[----:B------:R-:W3:Y:S04]  /*8930*/  LDL R95, [R1+0x260] ;  /* 0x00026000015f7983 */ /* 0x000ee80000100800 */
[----:B------:R-:W4:Y:S01]  /*8940*/  LDL R17, [R1+0x264] ;  /* 0x0002640001117983 */ /* 0x000f220000100800 */
[----:B------:R-:W-:-:S02]  /*8950*/  ISETP.GT.AND P1, PT, R23, 0x61, PT ;  /* 0x000000611700780c */ /* 0x000fc40003f24270 */
[----:B------:R-:W-:Y:S02]  /*8960*/  ISETP.GT.AND P0, PT, R23, 0x62, PT ;  /* 0x000000621700780c */ /* 0x000fe40003f04270 */
[----:B------:R-:W-:Y:S02]  /*8970*/  PRMT R10, RZ, 0x7610, R10 ;  /* 0x00007610ff0a7816 */ /* 0x000fe4000000000a */
[----:B------:R-:W-:-:S07]  /*8980*/  PRMT R16, RZ, 0x7610, R16 ;  /* 0x00007610ff107816 */ /* 0x000fce0000000010 */
[----:B0-----:R-:W-:Y:S02]  /*8990*/  @P1 IMAD.MOV.U32 R88, RZ, RZ, R0 ;  /* 0x000000ffff581224 */ /* 0x001fe400078e0000 */
[----:B------:R-:W-:-:S05]  /*89a0*/  @P1 IMAD.MOV.U32 R89, RZ, RZ, R11 ;  /* 0x000000ffff591224 */ /* 0x000fca00078e000b */
[----:B------:R3:W4:Y:S04]  /*89b0*/  @P1 LDG.E.U16 R10, desc[UR14][R88.64] ;  /* 0x0000000e580a1981 */ /* 0x000728000c1e1500 */
[----:B------:R-:W-:Y:S04]  /*89c0*/  STL [R1+0x5f8], R22 ;  /* 0x0005f81601007387 */ /* 0x000fe80000100800 */
[----:B------:R-:W4:Y:S04]  /*89d0*/  LDL R15, [R1+0x258] ;  /* 0x00025800010f7983 */ /* 0x000f280000100800 */
[----:B--2---:R0:W-:Y:S04]  /*89e0*/  STL [R1+0x8], R13 ;  /* 0x0000080d01007387 */ /* 0x0041e80000100800 */
[----:B------:R-:W2:Y:S04]  /*89f0*/  LDL R94, [R1+0x250] ;  /* 0x00025000015e7983 */ /* 0x000ea80000100800 */
[----:B------:R-:W2:Y:S04]  /*8a00*/  LDL R14, [R1+0x254] ;  /* 0x00025400010e7983 */ /* 0x000ea80000100800 */
[----:B0-----:R-:W2:Y:S04]  /*8a10*/  LDL R13, [R1+0x25c] ;  /* 0x00025c00010d7983 */ /* 0x001ea80000100800 */
[----:B------:R-:W2:Y:S04]  /*8a20*/  LDL R11, [R1+0x248] ;  /* 0x00024800010b7983 */ /* 0x000ea80000100800 */
[----:B------:R-:W2:Y:S01]  /*8a30*/  LDL R0, [R1+0x24c] ;  /* 0x00024c0001007983 */ /* 0x000ea20000100800 */
[----:B---3--:R-:W-:-:S02]  /*8a40*/  @P0 IMAD.MOV.U32 R89, RZ, RZ, R95 ;  /* 0x000000ffff590224 */ /* 0x008fc400078e005f */
[----:B----4-:R-:W-:-:S05]  /*8a50*/  @P0 IMAD.MOV.U32 R88, RZ, RZ, R17 ;  /* 0x000000ffff580224 */ /* 0x010fca00078e0011 */
[----:B------:R0:W3:Y:S01]  /*8a60*/  @P0 LDG.E.U16 R16, desc[UR14][R88.64] ;  /* 0x0000000e58100981 */ /* 0x0000e2000c1e1500 */
[C---:B------:R-:W-:Y:S02]  /*8a70*/  ISETP.GT.AND P2, PT, R23.reuse, 0x63, PT ;  /* 0x000000631700780c */ /* 0x040fe40003f44270 */
[----:B------:R-:W-:Y:S01]  /*8a80*/  ISETP.GT.AND P3, PT, R23, 0x64, PT ;  /* 0x000000641700780c */ /* 0x000fe20003f64270 */
[----:B------:R1:W-:Y:S04]  /*8a90*/  STL [R1+0x630], R10 ;  /* 0x0006300a01007387 */ /* 0x0003e80000100800 */
[----:B------:R-:W4:Y:S06]  /*8aa0*/  LDL R17, [R1+0x240] ;  /* 0x0002400001117983 */ /* 0x000f2c0000100800 */
[----:B0-----:R-:W-:Y:S01]  /*8ab0*/  @P2 IMAD.MOV.U32 R89, RZ, RZ, R15 ;  /* 0x000000ffff592224 */ /* 0x001fe200078e000f */
[----:B-1----:R-:W-:-:S02]  /*8ac0*/  PRMT R10, RZ, 0x7610, R10 ;  /* 0x00007610ff0a7816 */ /* 0x002fc4000000000a */
[----:B------:R-:W-:Y:S01]  /*8ad0*/  PRMT R18, RZ, 0x7610, R18 ;  /* 0x00007610ff127816 */ /* 0x000fe20000000012 */
[----:B--2---:R-:W-:-:S05]  /*8ae0*/  @P2 IMAD.MOV.U32 R88, RZ, RZ, R13 ;  /* 0x000000ffff582224 */ /* 0x004fca00078e000d */
[----:B------:R0:W2:Y:S02]  /*8af0*/  @P2 LDG.E.U16 R10, desc[UR14][R88.64] ;  /* 0x0000000e580a2981 */ /* 0x0000a4000c1e1500 */
[----:B0-----:R-:W-:Y:S02]  /*8b00*/  @P3 IMAD.MOV.U32 R88, RZ, RZ, R14 ;  /* 0x000000ffff583224 */ /* 0x001fe400078e000e */
[----:B------:R-:W-:-:S05]  /*8b10*/  @P3 IMAD.MOV.U32 R89, RZ, RZ, R94 ;  /* 0x000000ffff593224 */ /* 0x000fca00078e005e */
[----:B------:R0:W2:Y:S04]  /*8b20*/  @P3 LDG.E.U16 R18, desc[UR14][R88.64] ;  /* 0x0000000e58123981 */ /* 0x0000a8000c1e1500 */
[----:B---3--:R1:W-:Y:S04]  /*8b30*/  STL [R1+0x4], R16 ;  /* 0x0000041001007387 */ /* 0x0083e80000100800 */
[----:B------:R-:W3:Y:S04]  /*8b40*/  LDL R15, [R1+0x238] ;  /* 0x00023800010f7983 */ /* 0x000ee80000100800 */
[----:B------:R-:W3:Y:S04]  /*8b50*/  LDL R13, [R1+0x23c] ;  /* 0x00023c00010d7983 */ /* 0x000ee80000100800 */
[----:B-1----:R-:W3:Y:S01]  /*8b60*/  LDL R16, [R1+0x244] ;  /* 0x0002440001107983 */ /* 0x002ee20000100800 */
[----:B------:R-:W-:-:S02]  /*8b70*/  ISETP.GT.AND P4, PT, R23, 0x65, PT ;  /* 0x000000651700780c */ /* 0x000fc40003f84270 */
[----:B------:R-:W-:Y:S02]  /*8b80*/  ISETP.GT.AND P0, PT, R23, 0x66, PT ;  /* 0x000000661700780c */ /* 0x000fe40003f04270 */
[----:B------:R-:W-:Y:S02]  /*8b90*/  PRMT R12, RZ, 0x7610, R12 ;  /* 0x00007610ff0c7816 */ /* 0x000fe4000000000c */
[----:B------:R-:W-:-:S07]  /*8ba0*/  PRMT R20, RZ, 0x7610, R20 ;  /* 0x00007610ff147816 */ /* 0x000fce0000000014 */
[----:B0-----:R-:W-:Y:S02]  /*8bb0*/  @P4 IMAD.MOV.U32 R88, RZ, RZ, R0 ;  /* 0x000000ffff584224 */ /* 0x001fe400078e0000 */
[----:B------:R-:W-:-:S05]  /*8bc0*/  @P4 IMAD.MOV.U32 R89, RZ, RZ, R11 ;  /* 0x000000ffff594224 */ /* 0x000fca00078e000b */
[----:B------:R4:W3:Y:S01]  /*8bd0*/  @P4 LDG.E.U16 R12, desc[UR14][R88.64] ;  /* 0x0000000e580c4981 */ /* 0x0008e2000c1e1500 */
[----:B------:R-:W-:Y:S01]  /*8be0*/  ISETP.GT.AND P1, PT, R23, 0x67, PT ;  /* 0x000000671700780c */ /* 0x000fe20003f24270 */
[----:B----4-:R-:W-:Y:S01]  /*8bf0*/  @P0 IMAD.MOV.U32 R89, RZ, RZ, R17 ;  /* 0x000000ffff590224 */ /* 0x010fe200078e0011 */
[----:B------:R-:W-:Y:S01]  /*8c00*/  PRMT R21, RZ, 0x7610, R21 ;  /* 0x00007610ff157816 */ /* 0x000fe20000000015 */
[----:B--2---:R-:W-:Y:S04]  /*8c10*/  STL [R1+0x604], R18 ;  /* 0x0006041201007387 */ /* 0x004fe80000100800 */
[----:B------:R-:W2:Y:S04]  /*8c20*/  LDL R11, [R1+0x230] ;  /* 0x00023000010b7983 */ /* 0x000ea80000100800 */
[----:B------:R-:W4:Y:S04]  /*8c30*/  LDL R0, [R1+0x234] ;  /* 0x0002340001007983 */ /* 0x000f280000100800 */
[----:B------:R-:W4:Y:S04]  /*8c40*/  LDL R14, [R1+0x228] ;  /* 0x00022800010e7983 */ /* 0x000f280000100800 */
[----:B------:R0:W-:Y:S04]  /*8c50*/  STL [R1], R10 ;  /* 0x0000000a01007387 */ /* 0x0001e80000100800 */
[----:B0-----:R-:W4:Y:S01]  /*8c60*/  LDL R10, [R1+0x22c] ;  /* 0x00022c00010a7983 */ /* 0x001f220000100800 */
[----:B---3--:R-:W-:-:S05]  /*8c70*/  @P0 IMAD.MOV.U32 R88, RZ, RZ, R16 ;  /* 0x000000ffff580224 */ /* 0x008fca00078e0010 */
[----:B------:R0:W3:Y:S02]  /*8c80*/  @P0 LDG.E.U16 R20, desc[UR14][R88.64] ;  /* 0x0000000e58140981 */ /* 0x0000e4000c1e1500 */
[----:B0-----:R-:W-:Y:S02]  /*8c90*/  @P1 IMAD.MOV.U32 R88, RZ, RZ, R13 ;  /* 0x000000ffff581224 */ /* 0x001fe400078e000d */
[----:B------:R-:W-:-:S05]  /*8ca0*/  @P1 IMAD.MOV.U32 R89, RZ, RZ, R15 ;  /* 0x000000ffff591224 */ /* 0x000fca00078e000f */
[----:B------:R2:W3:Y:S04]  /*8cb0*/  @P1 LDG.E.U16 R21, desc[UR14][R88.64] ;  /* 0x0000000e58151981 */ /* 0x0004e8000c1e1500 */
[----:B------:R0:W-:Y:S01]  /*8cc0*/  STL [R1+0x608], R12 ;  /* 0x0006080c01007387 */ /* 0x0001e20000100800 */
[C---:B------:R-:W-:Y:S02]  /*8cd0*/  ISETP.GT.AND P2, PT, R23.reuse, 0x68, PT ;  /* 0x000000681700780c */ /* 0x040fe40003f44270 */
[----:B------:R-:W-:Y:S02]  /*8ce0*/  ISETP.GT.AND P0, PT, R23, 0x69, PT ;  /* 0x000000691700780c */ /* 0x000fe40003f04270 */
[----:B0-----:R-:W-:-:S09]  /*8cf0*/  PRMT R12, RZ, 0x7610, R12 ;  /* 0x00007610ff0c7816 */ /* 0x001fd2000000000c */
[----:B--2---:R-:W-:Y:S02]  /*8d00*/  @P2 IMAD.MOV.U32 R89, RZ, RZ, R11 ;  /* 0x000000ffff592224 */ /* 0x004fe400078e000b */
[----:B----4-:R-:W-:-:S05]  /*8d10*/  @P2 IMAD.MOV.U32 R88, RZ, RZ, R0 ;  /* 0x000000ffff582224 */ /* 0x010fca00078e0000 */
[----:B------:R0:W2:Y:S02]  /*8d20*/  @P2 LDG.E.U16 R12, desc[UR14][R88.64] ;  /* 0x0000000e580c2981 */ /* 0x0000a4000c1e1500 */
[----:B0-----:R-:W-:Y:S02]  /*8d30*/  @P0 IMAD.MOV.U32 R88, RZ, RZ, R10 ;  /* 0x000000ffff580224 */ /* 0x001fe400078e000a */
[----:B---3--:R-:W-:Y:S04]  /*8d40*/  STL [R1+0x614], R20 ;  /* 0x0006141401007387 */ /* 0x008fe80000100800 */
[----:B------:R-:W3:Y:S04]  /*8d50*/  LDL R15, [R1+0x220] ;  /* 0x00022000010f7983 */ /* 0x000ee80000100800 */
[----:B------:R-:W4:Y:S04]  /*8d60*/  LDL R13, [R1+0x224] ;  /* 0x00022400010d7983 */ /* 0x000f280000100800 */
[----:B------:R-:W-:Y:S04]  /*8d70*/  STL [R1+0x618], R21 ;  /* 0x0006181501007387 */ /* 0x000fe80000100800 */
[----:B------:R-:W2:Y:S04]  /*8d80*/  LDL R11, [R1+0x218] ;  /* 0x00021800010b7983 */ /* 0x000ea80000100800 */
[----:B------:R-:W2:Y:S04]  /*8d90*/  LDL R0, [R1+0x21c] ;  /* 0x00021c0001007983 */ /* 0x000ea80000100800 */
[----:B------:R-:W2:Y:S01]  /*8da0*/  LDL R10, [R1+0x214] ;  /* 0x00021400010a7983 */ /* 0x000ea20000100800 */
[----:B------:R-:W-:-:S03]  /*8db0*/  @P0 IMAD.MOV.U32 R89, RZ, RZ, R14 ;  /* 0x000000ffff590224 */ /* 0x000fc600078e000e */
[----:B------:R-:W2:Y:S01]  /*8dc0*/  LDL R14, [R1+0x210] ;  /* 0x00021000010e7983 */ /* 0x000ea20000100800 */
[C---:B------:R-:W-:Y:S02]  /*8dd0*/  ISETP.GT.AND P1, PT, R23.reuse, 0x6a, PT ;  /* 0x0000006a1700780c */ /* 0x040fe40003f24270 */
[----:B------:R-:W-:Y:S01]  /*8de0*/  PRMT R2, RZ, 0x7610, R2 ;  /* 0x00007610ff027816 */ /* 0x000fe20000000002 */
[----:B------:R-:W2:Y:S04]  /*8df0*/  LDL R17, [R1+0x208] ;  /* 0x0002080001117983 */ /* 0x000ea80000100800 */
[----:B------:R-:W2:Y:S04]  /*8e00*/  LDL R16, [R1+0x20c] ;  /* 0x00020c0001107983 */ /* 0x000ea80000100800 */
[----:B------:R3:W2:Y:S01]  /*8e10*/  @P0 LDG.E.U16 R2, desc[UR14][R88.64] ;  /* 0x0000000e58020981 */ /* 0x0006a2000c1e1500 */
[----:B------:R-:W-:-:S02]  /*8e20*/  ISETP.GT.AND P0, PT, R23, 0x6b, PT ;  /* 0x0000006b1700780c */ /* 0x000fc40003f04270 */
[----:B------:R-:W-:Y:S02]  /*8e30*/  PRMT R22, RZ, 0x7610, R22 ;  /* 0x00007610ff167816 */ /* 0x000fe40000000016 */
[----:B------:R-:W-:Y:S02]  /*8e40*/  PRMT R124, RZ, 0x7610, R124 ;  /* 0x00007610ff7c7816 */ /* 0x000fe4000000007c */
[----:B------:R-:W-:Y:S02]  /*8e50*/  PRMT R122, RZ, 0x7610, R122 ;  /* 0x00007610ff7a7816 */ /* 0x000fe4000000007a */
[----:B------:R-:W-:Y:S02]  /*8e60*/  PRMT R121, RZ, 0x7610, R121 ;  /* 0x00007610ff797816 */ /* 0x000fe40000000079 */
[----:B------:R-:W-:Y:S02]  /*8e70*/  PRMT R120, RZ, 0x7610, R120 ;  /* 0x00007610ff787816 */ /* 0x000fe40000000078 */
[----:B------:R-:W-:-:S02]  /*8e80*/  PRMT R119, RZ, 0x7610, R119 ;  /* 0x00007610ff777816 */ /* 0x000fc40000000077 */
        /* <DEDUP_REMOVED lines=11> */
[----:B------:R-:W-:Y:S01]  /*8f40*/  PRMT R104, RZ, 0x7610, R104 ;  /* 0x00007610ff687816 */ /* 0x000fe20000000068 */
[----:B------:R-:W0:Y:S01]  /*8f50*/  S2R R94, SR_TID.X ;  /* 0x00000000005e7919 */ /* 0x000e220000002100 */
[----:B------:R-:W2:Y:S01]  /*8f60*/  LDL R18, [R1+0x178] ;  /* 0x0001780001127983 */ /* 0x000ea20000100800 */
[----:B---3--:R-:W-:-:S03]  /*8f70*/  @P1 IMAD.MOV.U32 R89, RZ, RZ, R15 ;  /* 0x000000ffff591224 */ /* 0x008fc600078e000f */
[----:B------:R-:W3:Y:S01]  /*8f80*/  LDL R15, [R1+0x200] ;  /* 0x00020000010f7983 */ /* 0x000ee20000100800 */
[----:B----4-:R-:W-:-:S03]  /*8f90*/  @P1 IMAD.MOV.U32 R88, RZ, RZ, R13 ;  /* 0x000000ffff581224 */ /* 0x010fc600078e000d */
[----:B------:R-:W4:Y:S04]  /*8fa0*/  LDL R13, [R1+0x204] ;  /* 0x00020400010d7983 */ /* 0x000f280000100800 */
[----:B------:R2:W4:Y:S02]  /*8fb0*/  @P1 LDG.E.U16 R22, desc[UR14][R88.64] ;  /* 0x0000000e58161981 */ /* 0x000524000c1e1500 */
[----:B--2---:R-:W-:Y:S02]  /*8fc0*/  @P0 IMAD.MOV.U32 R89, RZ, RZ, R11 ;  /* 0x000000ffff590224 */ /* 0x004fe400078e000b */
[----:B------:R-:W2:Y:S01]  /*8fd0*/  LDL R11, [R1+0x1f8] ;  /* 0x0001f800010b7983 */ /* 0x000ea20000100800 */
[----:B------:R-:W-:-:S03]  /*8fe0*/  @P0 IMAD.MOV.U32 R88, RZ, RZ, R0 ;  /* 0x000000ffff580224 */ /* 0x000fc600078e0000 */
[----:B------:R-:W2:Y:S01]  /*8ff0*/  LDL R0, [R1+0x1fc] ;  /* 0x0001fc0001007983 */ /* 0x000ea20000100800 */
[----:B------:R-:W-:-:S03]  /*9000*/  ISETP.GT.AND P1, PT, R23, 0x6c, PT ;  /* 0x0000006c1700780c */ /* 0x000fc60003f24270 */
[----:B------:R1:W2:Y:S10]  /*9010*/  @P0 LDG.E.U16 R124, desc[UR14][R88.64] ;  /* 0x0000000e587c0981 */ /* 0x0002b4000c1e1500 */
[----:B-1----:R-:W-:-:S02]  /*9020*/  @P1 IMAD.MOV.U32 R88, RZ, RZ, R10 ;  /* 0x000000ffff581224 */ /* 0x002fc400078e000a */
[----:B------:R-:W2:Y:S01]  /*9030*/  LDL R10, [R1+0x1f4] ;  /* 0x0001f400010a7983 */ /* 0x000ea20000100800 */
[C---:B------:R-:W-:Y:S01]  /*9040*/  ISETP.GT.AND P0, PT, R23.reuse, 0x6d, PT ;  /* 0x0000006d1700780c */ /* 0x040fe20003f04270 */
[----:B------:R-:W-:Y:S02]  /*9050*/  @P1 IMAD.MOV.U32 R89, RZ, RZ, R14 ;  /* 0x000000ffff591224 */ /* 0x000fe400078e000e */
[----:B------:R-:W2:Y:S04]  /*9060*/  LDL R14, [R1+0x1f0] ;  /* 0x0001f000010e7983 */ /* 0x000ea80000100800 */
[----:B------:R1:W2:Y:S01]  /*9070*/  @P1 LDG.E.U16 R122, desc[UR14][R88.64] ;  /* 0x0000000e587a1981 */ /* 0x0002a2000c1e1500 */
[----:B------:R-:W-:-:S05]  /*9080*/  ISETP.GT.AND P1, PT, R23, 0x6e, PT ;  /* 0x0000006e1700780c */ /* 0x000fca0003f24270 */
[----:B-1----:R-:W-:Y:S02]  /*9090*/  @P0 IMAD.MOV.U32 R88, RZ, RZ, R16 ;  /* 0x000000ffff580224 */ /* 0x002fe400078e0010 */
[----:B------:R-:W-:Y:S01]  /*90a0*/  @P0 IMAD.MOV.U32 R89, RZ, RZ, R17 ;  /* 0x000000ffff590224 */ /* 0x000fe200078e0011 */
[----:B------:R-:W2:Y:S04]  /*90b0*/  LDL R16, [R1+0x1dc] ;  /* 0x0001dc0001107983 */ /* 0x000ea80000100800 */
[----:B------:R3:W2:Y:S01]  /*90c0*/  @P0 LDG.E.U16 R121, desc[UR14][R88.64] ;  /* 0x0000000e58790981 */ /* 0x0006a2000c1e1500 */
[----:B------:R-:W-:-:S03]  /*90d0*/  ISETP.GT.AND P0, PT, R23, 0x6f, PT ;  /* 0x0000006f1700780c */ /* 0x000fc60003f04270 */
        /* <DEDUP_REMOVED lines=19> */
[----:B---3--:R-:W-:Y:S02]  /*9210*/  @P0 IMAD.MOV.U32 R89, RZ, RZ, R15 ;  /* 0x000000ffff590224 */ /* 0x008fe400078e000f */
[----:B------:R-:W3:Y:S01]  /*9220*/  LDL R15, [R1+0x1c8] ;  /* 0x0001c800010f7983 */ /* 0x000ee20000100800 */
[----:B----4-:R-:W-:-:S03]  /*9230*/  @P0 IMAD.MOV.U32 R88, RZ, RZ, R13 ;  /* 0x000000ffff580224 */ /* 0x010fc600078e000d */
[----:B------:R-:W4:Y:S04]  /*9240*/  LDL R13, [R1+0x1cc] ;  /* 0x0001cc00010d7983 */ /* 0x000f280000100800 */
[----:B------:R2:W4:Y:S01]  /*9250*/  @P0 LDG.E.U16 R117, desc[UR14][R88.64] ;  /* 0x0000000e58750981 */ /* 0x000522000c1e1500 */
[----:B------:R-:W-:Y:S01]  /*9260*/  ISETP.GT.AND P0, PT, R23, 0x73, PT ;  /* 0x000000731700780c */ /* 0x000fe20003f04270 */
[----:B--2---:R-:W-:Y:S02]  /*9270*/  @P1 IMAD.MOV.U32 R89, RZ, RZ, R11 ;  /* 0x000000ffff591224 */ /* 0x004fe400078e000b */
[----:B------:R-:W2:Y:S01]  /*9280*/  LDL R11, [R1+0x1c0] ;  /* 0x0001c000010b7983 */ /* 0x000ea20000100800 */
[----:B------:R-:W-:-:S03]  /*9290*/  @P1 IMAD.MOV.U32 R88, RZ, RZ, R0 ;  /* 0x000000ffff581224 */ /* 0x000fc600078e0000 */
[----:B------:R-:W2:Y:S04]  /*92a0*/  LDL R0, [R1+0x1c4] ;  /* 0x0001c40001007983 */ /* 0x000ea80000100800 */
[----:B------:R1:W2:Y:S01]  /*92b0*/  @P1 LDG.E.U16 R116, desc[UR14][R88.64] ;  /* 0x0000000e58741981 */ /* 0x0002a2000c1e1500 */
[----:B------:R-:W-:Y:S01]  /*92c0*/  ISETP.GT.AND P1, PT, R23, 0x74, PT ;  /* 0x000000741700780c */ /* 0x000fe20003f24270 */
[----:B-1----:R-:W-:Y:S02]  /*92d0*/  @P0 IMAD.MOV.U32 R88, RZ, RZ, R16 ;  /* 0x000000ffff580224 */ /* 0x002fe400078e0010 */
[----:B------:R-:W-:Y:S01]  /*92e0*/  @P0 IMAD.MOV.U32 R89, RZ, RZ, R17 ;  /* 0x000000ffff590224 */ /* 0x000fe200078e0011 */
[----:B------:R-:W2:Y:S04]  /*92f0*/  LDL R16, [R1+0x1ac] ;  /* 0x0001ac0001107983 */ /* 0x000ea80000100800 */
[----:B------:R1:W2:Y:S04]  /*9300*/  @P0 LDG.E.U16 R115, desc[UR14][R88.64] ;  /* 0x0000000e58730981 */ /* 0x0002a8000c1e1500 */
[----:B------:R-:W2:Y:S01]  /*9310*/  LDL R17, [R1+0x1a8] ;  /* 0x0001a80001117983 */ /* 0x000ea20000100800 */
[----:B-1----:R-:W-:-:S03]  /*9320*/  @P1 IMAD.MOV.U32 R88, RZ, RZ, R10 ;  /* 0x000000ffff581224 */ /* 0x002fc600078e000a */
        /* <DEDUP_REMOVED lines=10> */
[----:B------:R2:W4:Y:S02]  /*93d0*/  @P0 LDG.E.U16 R113, desc[UR14][R88.64] ;  /* 0x0000000e58710981 */ /* 0x000524000c1e1500 */
[----:B--2---:R-:W-:Y:S02]  /*93e0*/  @P1 IMAD.MOV.U32 R89, RZ, RZ, R11 ;  /* 0x000000ffff591224 */ /* 0x004fe400078e000b */
[----:B------:R-:W2:Y:S01]  /*93f0*/  LDL R11, [R1+0x1a0] ;  /* 0x0001a000010b7983 */ /* 0x000ea20000100800 */
[----:B------:R-:W-:Y:S01]  /*9400*/  ISETP.GT.AND P0, PT, R23, 0x77, PT ;  /* 0x000000771700780c */ /* 0x000fe20003f04270 */
[----:B------:R-:W-:-:S02]  /*9410*/  @P1 IMAD.MOV.U32 R88, RZ, RZ, R0 ;  /* 0x000000ffff581224 */ /* 0x000fc400078e0000 */
[----:B------:R-:W2:Y:S04]  /*9420*/  LDL R0, [R1+0x1a4] ;  /* 0x0001a40001007983 */ /* 0x000ea80000100800 */
[----:B------:R1:W2:Y:S06]  /*9430*/  @P1 LDG.E.U16 R112, desc[UR14][R88.64] ;  /* 0x0000000e58701981 */ /* 0x0002ac000c1e1500 */
        /* <DEDUP_REMOVED lines=13> */
[----:B-1----:R-:W-:Y:S02]  /*9510*/  @P0 IMAD.MOV.U32 R88, RZ, RZ, R16 ;  /* 0x000000ffff580224 */ /* 0x002fe400078e0010 */
[----:B------:R-:W-:Y:S01]  /*9520*/  @P0 IMAD.MOV.U32 R89, RZ, RZ, R17 ;  /* 0x000000ffff590224 */ /* 0x000fe200078e0011 */
[----:B------:R-:W-:Y:S01]  /*9530*/  PRMT R92, RZ, 0x7610, R92 ;  /* 0x00007610ff5c7816 */ /* 0x000fe2000000005c */
[----:B------:R-:W4:Y:S04]  /*9540*/  LDL R17, [R1+0x17c] ;  /* 0x00017c0001117983 */ /* 0x000f280000100800 */
[----:B------:R2:W4:Y:S01]  /*9550*/  @P0 LDG.E.U16 R108, desc[UR14][R88.64] ;  /* 0x0000000e586c0981 */ /* 0x000522000c1e1500 */
[----:B------:R-:W-:-:S03]  /*9560*/  PRMT R91, RZ, 0x7610, R91 ;  /* 0x00007610ff5b7816 */ /* 0x000fc6000000005b */
[----:B------:R-:W4:Y:S01]  /*9570*/  LDL R16, [R1+0x168] ;  /* 0x0001680001107983 */ /* 0x000f220000100800 */
[----:B--2---:R-:W-:-:S03]  /*9580*/  @P1 IMAD.MOV.U32 R89, RZ, RZ, R11 ;  /* 0x000000ffff591224 */ /* 0x004fc600078e000b */
[----:B------:R-:W2:Y:S01]  /*9590*/  LDL R11, [R1+0x188] ;  /* 0x00018800010b7983 */ /* 0x000ea20000100800 */
[----:B------:R-:W-:Y:S01]  /*95a0*/  ISETP.GT.AND P0, PT, R23, 0x7b, PT ;  /* 0x0000007b1700780c */ /* 0x000fe20003f04270 */
[----:B------:R-:W-:Y:S02]  /*95b0*/  @P1 IMAD.MOV.U32 R88, RZ, RZ, R0 ;  /* 0x000000ffff581224 */ /* 0x000fe400078e0000 */
        /* <DEDUP_REMOVED lines=13> */
[----:B------:R2:W3:Y:S01]  /*9690*/  @P1 LDG.E.U16 R92, desc[UR14][R88.64] ;  /* 0x0000000e585c1981 */ /* 0x0004e2000c1e1500 */
[----:B------:R-:W-:Y:S01]  /*96a0*/  ISETP.GT.AND P1, PT, R23, 0x7e, PT ;  /* 0x0000007e1700780c */ /* 0x000fe20003f24270 */
[----:B--2---:R-:W-:Y:S02]  /*96b0*/  @P0 IMAD.MOV.U32 R89, RZ, RZ, R11 ;  /* 0x000000ffff590224 */ /* 0x004fe400078e000b */
[----:B------:R-:W2:Y:S01]  /*96c0*/  LDL R11, [R1+0x174] ;  /* 0x00017400010b7983 */ /* 0x000ea20000100800 */
[----:B------:R-:W-:Y:S01]  /*96d0*/  @P0 IMAD.MOV.U32 R88, RZ, RZ, R0 ;  /* 0x000000ffff580224 */ /* 0x000fe200078e0000 */
[----:B0-----:R-:W-:-:S04]  /*96e0*/  LOP3.LUT R0, R94, 0x7f, RZ, 0xc0, !PT ;  /* 0x0000007f5e007812 */ /* 0x001fc800078ec0ff */
[----:B------:R0:W3:Y:S01]  /*96f0*/  @P0 LDG.E.U16 R91, desc[UR14][R88.64] ;  /* 0x0000000e585b0981 */ /* 0x0000e2000c1e1500 */
[----:B------:R-:W-:-:S03]  /*9700*/  ISETP.GE.AND P0, PT, R0, R23, PT ;  /* 0x000000170000720c */ /* 0x000fc60003f06270 */
[----:B------:R-:W3:Y:S01]  /*9710*/  LDL.LU R0, [R1+0xb4] ;  /* 0x0000b40001007983 */ /* 0x000ee20000300800 */
[----:B0-----:R-:W-:-:S03]  /*9720*/  @P1 IMAD.MOV.U32 R88, RZ, RZ, R10 ;  /* 0x000000ffff581224 */ /* 0x001fc600078e000a */
[----:B------:R-:W3:Y:S01]  /*9730*/  LDL R10, [R1+0x164] ;  /* 0x00016400010a7983 */ /* 0x000ee20000100800 */
[----:B------:R-:W-:Y:S01]  /*9740*/  ISETP.GT.AND P2, PT, R23, 0x7f, PT ;  /* 0x0000007f1700780c */ /* 0x000fe20003f44270 */
[----:B------:R-:W-:Y:S01]  /*9750*/  @P1 IMAD.MOV.U32 R89, RZ, RZ, R14 ;  /* 0x000000ffff591224 */ /* 0x000fe200078e000e */
[----:B------:R-:W-:Y:S01]  /*9760*/  PRMT R90, RZ, 0x7610, R90 ;  /* 0x00007610ff5a7816 */ /* 0x000fe2000000005a */
[----:B------:R-:W3:Y:S05]  /*9770*/  LDL R14, [R1+0x160] ;  /* 0x00016000010e7983 */ /* 0x000eea0000100800 */
[----:B------:R0:W3:Y:S05]  /*9780*/  @P1 LDG.E.U16 R90, desc[UR14][R88.64] ;  /* 0x0000000e585a1981 */ /* 0x0000ea000c1e1500 */
[----:B------:R-:W-:-:S02]  /*9790*/  @P2 IMAD.MOV.U32 R94, RZ, RZ, R17 ;  /* 0x000000ffff5e2224 */ /* 0x000fc400078e0011 */
[----:B------:R-:W-:Y:S01]  /*97a0*/  @P2 IMAD.MOV.U32 R95, RZ, RZ, R18 ;  /* 0x000000ffff5f2224 */ /* 0x000fe200078e0012 */
[----:B------:R-:W3:Y:S01]  /*97b0*/  LDL R17, [R1+0x15c] ;  /* 0x00015c0001117983 */ /* 0x000ee20000100800 */
[----:B0-----:R-:W-:-:S03]  /*97c0*/  PRMT R89, RZ, 0x7610, R89 ;  /* 0x00007610ff597816 */ /* 0x001fc60000000059 */
[----:B------:R-:W3:Y:S04]  /*97d0*/  LDL R18, [R1+0x158] ;  /* 0x0001580001127983 */ /* 0x000ee80000100800 */
[----:B------:R4:W3:Y:S01]  /*97e0*/  @P2 LDG.E.U16 R89, desc[UR14][R94.64] ;  /* 0x0000000e5e592981 */ /* 0x0008e2000c1e1500 */
[----:B------:R-:W-:Y:S01]  /*97f0*/  BAR.SYNC.DEFER_BLOCKING 0x0 ;  /* 0x0000000000007b1d */ /* 0x000fe20000010000 */
[----:B------:R-:W-:Y:S02]  /*9800*/  PRMT R88, RZ, 0x7610, R88 ;  /* 0x00007610ff587816 */ /* 0x000fe40000000058 */
[----:B------:R-:W-:Y:S01]  /*9810*/  PRMT R23, RZ, 0x7610, R23 ;  /* 0x00007610ff177816 */ /* 0x000fe20000000017 */
[----:B----4-:R-:W-:Y:S02]  /*9820*/  @!P0 IMAD.MOV.U32 R95, RZ, RZ, R13 ;  /* 0x000000ffff5f8224 */ /* 0x010fe400078e000d */
[----:B------:R-:W4:Y:S01]  /*9830*/  LDL R13, [R1+0x150] ;  /* 0x00015000010d7983 */ /* 0x000f220000100800 */
[----:B--2---:R-:W-:-:S03]  /*9840*/  @!P0 IMAD.MOV.U32 R94, RZ, RZ, R11 ;  /* 0x000000ffff5e8224 */ /* 0x004fc600078e000b */
[----:B------:R-:W2:Y:S04]  /*9850*/  LDL R11, [R1+0x154] ;  /* 0x00015400010b7983 */ /* 0x000ea80000100800 */
[----:B------:R3:W2:Y:S02]  /*9860*/  @!P0 LDG.E.U16 R88, desc[UR14][R94.64] ;  /* 0x0000000e5e588981 */ /* 0x0006a4000c1e1500 */
[----:B---3--:R-:W-:Y:S02]  /*9870*/  @!P0 IMAD.MOV.U32 R94, RZ, RZ, R15 ;  /* 0x000000ffff5e8224 */ /* 0x008fe400078e000f */
[----:B------:R-:W-:Y:S01]  /*9880*/  @!P0 IMAD.MOV.U32 R95, RZ, RZ, R16 ;  /* 0x000000ffff5f8224 */ /* 0x000fe200078e0010 */
[----:B------:R-:W3:Y:S04]  /*9890*/  LDL R15, [R1+0x14c] ;  /* 0x00014c00010f7983 */ /* 0x000ee80000100800 */
[----:B------:R-:W3:Y:S04]  /*98a0*/  LDL R16, [R1+0x148] ;  /* 0x0001480001107983 */ /* 0x000ee80000100800 */
[----:B------:R0:W3:Y:S02]  /*98b0*/  @!P0 LDG.E.U16 R23, desc[UR14][R94.64] ;  /* 0x0000000e5e178981 */ /* 0x0000e4000c1e1500 */
[----:B0-----:R-:W-:-:S02]  /*98c0*/  @!P0 IMAD.MOV.U32 R94, RZ, RZ, R10 ;  /* 0x000000ffff5e8224 */ /* 0x001fc400078e000a */
[----:B------:R-:W3:Y:S01]  /*98d0*/  LDL R10, [R1+0x144] ;  /* 0x00014400010a7983 */ /* 0x000ee20000100800 */
[----:B------:R-:W-:Y:S01]  /*98e0*/  PRMT R93, RZ, 0x7610, R93 ;  /* 0x00007610ff5d7816 */ /* 0x000fe2000000005d */
[----:B------:R-:W-:Y:S02]  /*98f0*/  @!P0 IMAD.MOV.U32 R95, RZ, RZ, R14 ;  /* 0x000000ffff5f8224 */ /* 0x000fe400078e000e */
[----:B------:R-:W3:Y:S01]  /*9900*/  LDL R14, [R1+0x140] ;  /* 0x00014000010e7983 */ /* 0x000ee20000100800 */
[----:B------:R-:W-:-:S03]  /*9910*/  PRMT R96, RZ, 0x7610, R96 ;  /* 0x00007610ff607816 */ /* 0x000fc60000000060 */
[----:B------:R0:W3:Y:S02]  /*9920*/  @!P0 LDG.E.U16 R93, desc[UR14][R94.64] ;  /* 0x0000000e5e5d8981 */ /* 0x0000e4000c1e1500 */
[----:B0-----:R-:W-:Y:S02]  /*9930*/  @!P0 IMAD.MOV.U32 R94, RZ, RZ, R17 ;  /* 0x000000ffff5e8224 */ /* 0x001fe400078e0011 */
[----:B------:R-:W-:Y:S01]  /*9940*/  @!P0 IMAD.MOV.U32 R95, RZ, RZ, R18 ;  /* 0x000000ffff5f8224 */ /* 0x000fe200078e0012 */
[----:B------:R-:W3:Y:S04]  /*9950*/  LDL R17, [R1+0x13c] ;  /* 0x00013c0001117983 */ /* 0x000ee80000100800 */
[----:B------:R-:W3:Y:S04]  /*9960*/  LDL R18, [R1+0x138] ;  /* 0x0001380001127983 */ /* 0x000ee80000100800 */
[----:B------:R4:W3:Y:S01]  /*9970*/  @!P0 LDG.E.U16 R96, desc[UR14][R94.64] ;  /* 0x0000000e5e608981 */ /* 0x0008e2000c1e1500 */
[----:B------:R-:W-:-:S02]  /*9980*/  PRMT R97, RZ, 0x7610, R97 ;  /* 0x00007610ff617816 */ /* 0x000fc40000000061 */
[----:B------:R-:W-:Y:S01]  /*9990*/  PRMT R105, RZ, 0x7610, R105 ;  /* 0x00007610ff697816 */ /* 0x000fe20000000069 */
[----:B----4-:R-:W-:Y:S02]  /*99a0*/  @!P0 IMAD.MOV.U32 R95, RZ, RZ, R13 ;  /* 0x000000ffff5f8224 */ /* 0x010fe400078e000d */
[----:B------:R-:W4:Y:S01]  /*99b0*/  LDL R13, [R1+0x130] ;  /* 0x00013000010d7983 */ /* 0x000f220000100800 */
[----:B--2---:R-:W-:-:S03]  /*99c0*/  @!P0 IMAD.MOV.U32 R94, RZ, RZ, R11 ;  /* 0x000000ffff5e8224 */ /* 0x004fc600078e000b */
[----:B------:R-:W2:Y:S04]  /*99d0*/  LDL R11, [R1+0x134] ;  /* 0x00013400010b7983 */ /* 0x000ea80000100800 */
[----:B------:R3:W2:Y:S02]  /*99e0*/  @!P0 LDG.E.U16 R97, desc[UR14][R94.64] ;  /* 0x0000000e5e618981 */ /* 0x0006a4000c1e1500 */
[----:B---3--:R-:W-:Y:S02]  /*99f0*/  @!P0 IMAD.MOV.U32 R94, RZ, RZ, R15 ;  /* 0x000000ffff5e8224 */ /* 0x008fe400078e000f */
[----:B------:R-:W3:Y:S01]  /*9a00*/  LDL R15, [R1+0x12c] ;  /* 0x00012c00010f7983 */ /* 0x000ee20000100800 */
[----:B------:R-:W-:-:S03]  /*9a10*/  @!P0 IMAD.MOV.U32 R95, RZ, RZ, R16 ;  /* 0x000000ffff5f8224 */ /* 0x000fc600078e0010 */
[----:B------:R-:W3:Y:S04]  /*9a20*/  LDL R16, [R1+0x128] ;  /* 0x0001280001107983 */ /* 0x000ee80000100800 */
[----:B------:R0:W3:Y:S02]  /*9a30*/  @!P0 LDG.E.U16 R105, desc[UR14][R94.64] ;  /* 0x0000000e5e698981 */ /* 0x0000e4000c1e1500 */
[----:B0-----:R-:W-:Y:S02]  /*9a40*/  @!P0 IMAD.MOV.U32 R94, RZ, RZ, R10 ;  /* 0x000000ffff5e8224 */ /* 0x001fe400078e000a */
[----:B------:R-:W3:Y:S01]  /*9a50*/  LDL R10, [R1+0x110] ;  /* 0x00011000010a7983 */ /* 0x000ee20000100800 */
[----:B------:R-:W-:Y:S01]  /*9a60*/  PRMT R107, RZ, 0x7610, R107 ;  /* 0x00007610ff6b7816 */ /* 0x000fe2000000006b */
[----:B------:R-:W-:Y:S01]  /*9a70*/  @!P0 IMAD.MOV.U32 R95, RZ, RZ, R14 ;  /* 0x000000ffff5f8224 */ /* 0x000fe200078e000e */
[----:B------:R-:W-:Y:S01]  /*9a80*/  PRMT R109, RZ, 0x7610, R109 ;  /* 0x00007610ff6d7816 */ /* 0x000fe2000000006d */
[----:B------:R-:W3:Y:S04]  /*9a90*/  LDL R14, [R1+0xfc] ;  /* 0x0000fc00010e7983 */ /* 0x000ee80000100800 */
[----:B------:R0:W3:Y:S02]  /*9aa0*/  @!P0 LDG.E.U16 R107, desc[UR14][R94.64] ;  /* 0x0000000e5e6b8981 */ /* 0x0000e4000c1e1500 */
[----:B0-----:R-:W-:-:S02]  /*9ab0*/  @!P0 IMAD.MOV.U32 R94, RZ, RZ, R17 ;  /* 0x000000ffff5e8224 */ /* 0x001fc400078e0011 */
[----:B------:R-:W-:-:S05]  /*9ac0*/  @!P0 IMAD.MOV.U32 R95, RZ, RZ, R18 ;  /* 0x000000ffff5f8224 */ /* 0x000fca00078e0012 */
[----:B------:R4:W3:Y:S04]  /*9ad0*/  @!P0 LDG.E.U16 R109, desc[UR14][R94.64] ;  /* 0x0000000e5e6d8981 */ /* 0x0008e8000c1e1500 */
[----:B------:R0:W-:Y:S04]  /*9ae0*/  STS.U16 [R19+UR12], R103 ;  /* 0x0000006713007988 */ /* 0x0001e8000800040c */
[----:B------:R1:W-:Y:S01]  /*9af0*/  STS.U16 [R19+UR12+0x400], R102 ;  /* 0x0004006613007988 */ /* 0x0003e2000800040c */
[----:B0-----:R-:W-:Y:S02]  /*9b00*/  PRMT R103, RZ, 0x7610, R103 ;  /* 0x00007610ff677816 */ /* 0x001fe40000000067 */
[----:B-1----:R-:W-:Y:S01]  /*9b10*/  PRMT R102, RZ, 0x7610, R102 ;  /* 0x00007610ff667816 */ /* 0x002fe20000000066 */
[----:B----4-:R-:W-:-:S02]  /*9b20*/  @!P0 IMAD.MOV.U32 R95, RZ, RZ, R13 ;  /* 0x000000ffff5f8224 */ /* 0x010fc400078e000d */
[----:B------:R-:W4:Y:S01]  /*9b30*/  LDL R13, [R1+0xd4] ;  /* 0x0000d400010d7983 */ /* 0x000f220000100800 */
[----:B--2---:R-:W-:-:S03]  /*9b40*/  @!P0 IMAD.MOV.U32 R94, RZ, RZ, R11 ;  /* 0x000000ffff5e8224 */ /* 0x004fc600078e000b */
[----:B------:R-:W2:Y:S04]  /*9b50*/  LDL R11, [R1+0x98] ;  /* 0x00009800010b7983 */ /* 0x000ea80000100800 */
[----:B------:R3:W2:Y:S02]  /*9b60*/  @!P0 LDG.E.U16 R103, desc[UR14][R94.64] ;  /* 0x0000000e5e678981 */ /* 0x0006a4000c1e1500 */
[----:B---3--:R-:W-:Y:S02]  /*9b70*/  @!P0 IMAD.MOV.U32 R94, RZ, RZ, R15 ;  /* 0x000000ffff5e8224 */ /* 0x008fe400078e000f */
[----:B------:R-:W-:-:S05]  /*9b80*/  @!P0 IMAD.MOV.U32 R95, RZ, RZ, R16 ;  /* 0x000000ffff5f8224 */ /* 0x000fca00078e0010 */
[----:B------:R0:W3:Y:S02]  /*9b90*/  @!P0 LDG.E.U16 R102, desc[UR14][R94.64] ;  /* 0x0000000e5e668981 */ /* 0x0000e4000c1e1500 */
[----:B0-----:R-:W-:Y:S02]  /*9ba0*/  @!P0 IMAD.MOV.U32 R94, RZ, RZ, R10 ;  /* 0x000000ffff5e8224 */ /* 0x001fe400078e000a */
[----:B------:R-:W3:Y:S04]  /*9bb0*/  LDL.LU R10, [R1+0x50] ;  /* 0x00005000010a7983 */ /* 0x000ee80000300800 */
[----:B------:R-:W3:Y:S01]  /*9bc0*/  LDL.LU R17, [R1+0x38] ;  /* 0x0000380001117983 */ /* 0x000ee20000300800 */
[----:B------:R-:W-:-:S03]  /*9bd0*/  @!P0 IMAD.MOV.U32 R95, RZ, RZ, R14 ;  /* 0x000000ffff5f8224 */ /* 0x000fc600078e000e */
[----:B------:R0:W-:Y:S04]  /*9be0*/  STS.U16 [R19+UR12+0x800], R101 ;  /* 0x0008006513007988 */ /* 0x0001e8000800040c */
[----:B------:R1:W-:Y:S04]  /*9bf0*/  STS.U16 [R19+UR12+0xc00], R100 ;  /* 0x000c006413007988 */ /* 0x0003e8000800040c */
[----:B------:R1:W-:Y:S01]  /*9c00*/  STS.U16 [R19+UR12+0x1000], R99 ;  /* 0x0010006313007988 */ /* 0x0003e2000800040c */
[----:B0-----:R-:W-:-:S03]  /*9c10*/  PRMT R101, RZ, 0x7610, R101 ;  /* 0x00007610ff657816 */ /* 0x001fc60000000065 */
[----:B------:R0:W-:Y:S01]  /*9c20*/  STS.U16 [R19+UR12+0x1400], R98 ;  /* 0x0014006213007988 */ /* 0x0001e2000800040c */
[----:B-1----:R-:W-:-:S03]  /*9c30*/  PRMT R100, RZ, 0x7610, R100 ;  /* 0x00007610ff647816 */ /* 0x002fc60000000064 */
[----:B------:R1:W3:Y:S01]  /*9c40*/  @!P0 LDG.E.U16 R101, desc[UR14][R94.64] ;  /* 0x0000000e5e658981 */ /* 0x0002e2000c1e1500 */
[----:B------:R-:W-:-:S03]  /*9c50*/  PRMT R99, RZ, 0x7610, R99 ;  /* 0x00007610ff637816 */ /* 0x000fc60000000063 */
[----:B------:R0:W-:Y:S04]  /*9c60*/  STS.U16 [R19+UR12+0x1800], R123 ;  /* 0x0018007b13007988 */ /* 0x0001e8000800040c */
[----:B------:R-:W3:Y:S01]  /*9c70*/  LDL.LU R21, [R1+0x18] ;  /* 0x0000180001157983 */ /* 0x000ee20000300800 */
[----:B-1----:R-:W-:Y:S01]  /*9c80*/  @!P0 IMAD.MOV.U32 R95, RZ, RZ, R0 ;  /* 0x000000ffff5f8224 */ /* 0x002fe200078e0000 */
[----:B0-----:R-:W-:Y:S02]  /*9c90*/  PRMT R98, RZ, 0x7610, R98 ;  /* 0x00007610ff627816 */ /* 0x001fe40000000062 */
[----:B------:R0:W-:Y:S01]  /*9ca0*/  STS.U16 [R19+UR12+0x1c00], R125 ;  /* 0x001c007d13007988 */ /* 0x0001e2000800040c */
[----:B------:R-:W-:-:S03]  /*9cb0*/  PRMT R123, RZ, 0x7610, R123 ;  /* 0x00007610ff7b7816 */ /* 0x000fc6000000007b */
[----:B------:R-:W3:Y:S04]  /*9cc0*/  LDL.LU R18, [R1+0x8] ;  /* 0x0000080001127983 */ /* 0x000ee80000300800 */
[----:B------:R-:W3:Y:S01]  /*9cd0*/  LDL.LU R14, [R1+0x594] ;  /* 0x00059400010e7983 */ /* 0x000ee20000300800 */
[----:B0-----:R-:W-:Y:S01]  /*9ce0*/  PRMT R125, RZ, 0x7610, R125 ;  /* 0x00007610ff7d7816 */ /* 0x001fe2000000007d */
[----:B----4-:R-:W-:Y:S02]  /*9cf0*/  @!P0 IMAD.MOV.U32 R94, RZ, RZ, R13 ;  /* 0x000000ffff5e8224 */ /* 0x010fe400078e000d */
[----:B------:R-:W4:Y:S04]  /*9d00*/  LDL.LU R13, [R1+0x124] ;  /* 0x00012400010d7983 */ /* 0x000f280000300800 */
[----:B------:R0:W4:Y:S04]  /*9d10*/  @!P0 LDG.E.U16 R100, desc[UR14][R94.64] ;  /* 0x0000000e5e648981 */ /* 0x000128000c1e1500 */
[----:B------:R-:W4:Y:S04]  /*9d20*/  LDL.LU R20, [R1+0xa4] ;  /* 0x0000a40001147983 */ /* 0x000f280000300800 */
[----:B------:R-:W4:Y:S01]  /*9d30*/  LDL.LU R15, [R1+0x84] ;  /* 0x00008400010f7983 */ /* 0x000f220000300800 */
[----:B0-----:R-:W-:-:S03]  /*9d40*/  @!P0 IMAD.MOV.U32 R95, RZ, RZ, R6 ;  /* 0x000000ffff5f8224 */ /* 0x001fc600078e0006 */
[----:B------:R-:W4:Y:S01]  /*9d50*/  LDL.LU R16, [R1+0x4c] ;  /* 0x00004c0001107983 */ /* 0x000f220000300800 */
[----:B--2---:R-:W-:-:S03]  /*9d60*/  @!P0 IMAD.MOV.U32 R94, RZ, RZ, R11 ;  /* 0x000000ffff5e8224 */ /* 0x004fc600078e000b */
[----:B------:R-:W2:Y:S04]  /*9d70*/  LDL.LU R11, [R1+0x34] ;  /* 0x00003400010b7983 */ /* 0x000ea80000300800 */
[----:B------:R0:W2:Y:S02]  /*9d80*/  @!P0 LDG.E.U16 R99, desc[UR14][R94.64] ;  /* 0x0000000e5e638981 */ /* 0x0000a4000c1e1500 */
[----:B0-----:R-:W-:Y:S02]  /*9d90*/  @!P0 IMAD.MOV.U32 R94, RZ, RZ, R9 ;  /* 0x000000ffff5e8224 */ /* 0x001fe400078e0009 */
[----:B------:R-:W-:-:S05]  /*9da0*/  @!P0 IMAD.MOV.U32 R95, RZ, RZ, R5 ;  /* 0x000000ffff5f8224 */ /* 0x000fca00078e0005 */
[----:B------:R0:W2:Y:S02]  /*9db0*/  @!P0 LDG.E.U16 R98, desc[UR14][R94.64] ;  /* 0x0000000e5e628981 */ /* 0x0000a4000c1e1500 */
[----:B0-----:R-:W-:Y:S02]  /*9dc0*/  @!P0 IMAD.MOV.U32 R94, RZ, RZ, R8 ;  /* 0x000000ffff5e8224 */ /* 0x001fe400078e0008 */
[----:B------:R-:W-:-:S05]  /*9dd0*/  @!P0 IMAD.MOV.U32 R95, RZ, RZ, R4 ;  /* 0x000000ffff5f8224 */ /* 0x000fca00078e0004 */
[----:B------:R0:W2:Y:S02]  /*9de0*/  @!P0 LDG.E.U16 R123, desc[UR14][R94.64] ;  /* 0x0000000e5e7b8981 */ /* 0x0000a4000c1e1500 */
[----:B0-----:R-:W-:Y:S02]  /*9df0*/  @!P0 IMAD.MOV.U32 R94, RZ, RZ, R7 ;  /* 0x000000ffff5e8224 */ /* 0x001fe400078e0007 */
[----:B------:R-:W-:Y:S01]  /*9e00*/  @!P0 IMAD.MOV.U32 R95, RZ, RZ, R3 ;  /* 0x000000ffff5f8224 */ /* 0x000fe200078e0003 */
[----:B---3--:R0:W-:Y:S04]  /*9e10*/  STS.U16 [R19+UR12+0x2000], R10 ;  /* 0x0020000a13007988 */ /* 0x0081e8000800040c */
[----:B------:R-:W3:Y:S04]  /*9e20*/  @!P0 LDG.E.U16 R125, desc[UR14][R94.64] ;  /* 0x0000000e5e7d8981 */ /* 0x000ee8000c1e1500 */
[----:B------:R1:W-:Y:S04]  /*9e30*/  STS.U16 [R19+UR12+0x2400], R17 ;  /* 0x0024001113007988 */ /* 0x0003e8000800040c */
[----:B------:R-:W2:Y:S04]  /*9e40*/  LDL.LU R94, [R1+0xc4] ;  /* 0x0000c400015e7983 */ /* 0x000ea80000300800 */
[----:B------:R-:W3:Y:S04]  /*9e50*/  LDL.LU R95, [R1+0x68] ;  /* 0x00006800015f7983 */ /* 0x000ee80000300800 */
[----:B0-----:R-:W3:Y:S04]  /*9e60*/  LDL.LU R10, [R1+0x630] ;  /* 0x00063000010a7983 */ /* 0x001ee80000300800 */
[----:B-1----:R-:W4:Y:S04]  /*9e70*/  LDL.LU R17, [R1+0x62c] ;  /* 0x00062c0001117983 */ /* 0x002f280000300800 */
[----:B------:R-:W-:Y:S04]  /*9e80*/  STS.U16 [R19+UR12+0x3800], R118 ;  /* 0x0038007613007988 */ /* 0x000fe8000800040c */
[----:B------:R-:W-:Y:S04]  /*9e90*/  STS.U16 [R19+UR12+0x3c00], R110 ;  /* 0x003c006e13007988 */ /* 0x000fe8000800040c */
[----:B----4-:R0:W-:Y:S04]  /*9ea0*/  STS.U16 [R19+UR12+0x2800], R17 ;  /* 0x0028001113007988 */ /* 0x0101e8000800040c */
[----:B0-----:R-:W4:Y:S04]  /*9eb0*/  LDL.LU R17, [R1+0x628] ;  /* 0x0006280001117983 */ /* 0x001f280000300800 */
[----:B------:R-:W2:Y:S04]  /*9ec0*/  LDL.LU R118, [R1+0xe4] ;  /* 0x0000e40001767983 */ /* 0x000ea80000300800 */
[----:B------:R-:W3:Y:S04]  /*9ed0*/  LDL.LU R110, [R1+0x104] ;  /* 0x00010400016e7983 */ /* 0x000ee80000300800 */
[----:B------:R0:W-:Y:S04]  /*9ee0*/  STS.U16 [R19+UR12+0x2c00], R21 ;  /* 0x002c001513007988 */ /* 0x0001e8000800040c */
[----:B------:R1:W-:Y:S04]  /*9ef0*/  STS.U16 [R19+UR12+0x3400], R12 ;  /* 0x0034000c13007988 */ /* 0x0003e8000800040c */
[----:B------:R1:W-:Y:S04]  /*9f00*/  STS.U16 [R19+UR12+0x3000], R18 ;  /* 0x0030001213007988 */ /* 0x0003e8000800040c */
[----:B0-----:R-:W2:Y:S04]  /*9f10*/  LDL.LU R21, [R1+0x590] ;  /* 0x0005900001157983 */ /* 0x001ea80000300800 */
[----:B-1----:R-:W2:Y:S04]  /*9f20*/  LDL.LU R12, [R1+0x100] ;  /* 0x00010000010c7983 */ /* 0x002ea80000300800 */
[----:B------:R-:W2:Y:S04]  /*9f30*/  LDL.LU R18, [R1+0xe0] ;  /* 0x0000e00001127983 */ /* 0x000ea80000300800 */
[----:B----4-:R0:W-:Y:S04]  /*9f40*/  STS.U16 [R17+UR12+0x80], R14 ;  /* 0x0000800e11007988 */ /* 0x0101e8000800040c */
[----:B------:R1:W-:Y:S04]  /*9f50*/  STS.U16 [R17+UR12+0x480], R13 ;  /* 0x0004800d11007988 */ /* 0x0003e8000800040c */
[----:B---3--:R3:W-:Y:S04]  /*9f60*/  STS.U16 [R17+UR12+0x880], R110 ;  /* 0x0008806e11007988 */ /* 0x0087e8000800040c */
[----:B0-----:R-:W4:Y:S04]  /*9f70*/  LDL.LU R14, [R1+0xc0] ;  /* 0x0000c000010e7983 */ /* 0x001f280000300800 */
[----:B-1----:R-:W4:Y:S04]  /*9f80*/  LDL.LU R13, [R1+0x624] ;  /* 0x00062400010d7983 */ /* 0x002f280000300800 */
[----:B------:R0:W-:Y:S04]  /*9f90*/  STS.U16 [R17+UR12+0x1480], R20 ;  /* 0x0014801411007988 */ /* 0x0001e8000800040c */
[----:B---3--:R-:W3:Y:S04]  /*9fa0*/  LDL.LU R110, [R1+0x80] ;  /* 0x00008000016e7983 */ /* 0x008ee80000300800 */
[----:B------:R1:W-:Y:S04]  /*9fb0*/  STS.U16 [R17+UR12+0x1880], R15 ;  /* 0x0018800f11007988 */ /* 0x0003e8000800040c */
[----:B0-----:R-:W3:Y:S04]  /*9fc0*/  LDL.LU R20, [R1+0x64] ;  /* 0x0000640001147983 */ /* 0x001ee80000300800 */
[----:B--2---:R0:W-:Y:S04]  /*9fd0*/  STS.U16 [R17+UR12+0xc80], R118 ;  /* 0x000c807611007988 */ /* 0x0041e8000800040c */
[----:B-1----:R-:W2:Y:S04]  /*9fe0*/  LDL.LU R15, [R1+0x48] ;  /* 0x00004800010f7983 */ /* 0x002ea80000300800 */
[----:B------:R1:W-:Y:S04]  /*9ff0*/  STS.U16 [R17+UR12+0x1080], R94 ;  /* 0x0010805e11007988 */ /* 0x0003e8000800040c */
[----:B0-----:R-:W2:Y:S04]  /*a000*/  LDL.LU R118, [R1+0x30] ;  /* 0x0000300001767983 */ /* 0x001ea80000300800 */
[----:B------:R0:W-:Y:S04]  /*a010*/  STS.U16 [R17+UR12+0x1c80], R95 ;  /* 0x001c805f11007988 */ /* 0x0001e8000800040c */
[----:B-1----:R-:W2:Y:S04]  /*a020*/  LDL.LU R94, [R1+0x14] ;  /* 0x00001400015e7983 */ /* 0x002ea80000300800 */
[----:B------:R1:W-:Y:S04]  /*a030*/  STS.U16 [R17+UR12+0x2080], R16 ;  /* 0x0020801011007988 */ /* 0x0003e8000800040c */
[----:B0-----:R-:W2:Y:S04]  /*a040*/  LDL.LU R95, [R1+0x4] ;  /* 0x00000400015f7983 */ /* 0x001ea80000300800 */
[----:B-1----:R-:W3:Y:S04]  /*a050*/  LDL.LU R16, [R1+0x620] ;  /* 0x0006200001107983 */ /* 0x002ee80000300800 */
[----:B------:R-:W-:Y:S04]  /*a060*/  STS.U16 [R17+UR12+0x2480], R11 ;  /* 0x0024800b11007988 */ /* 0x000fe8000800040c */
[----:B------:R-:W-:Y:S04]  /*a070*/  STS.U16 [R17+UR12+0x3080], R10 ;  /* 0x0030800a11007988 */ /* 0x000fe8000800040c */
[----:B------:R-:W-:Y:S04]  /*a080*/  STS.U16 [R17+UR12+0x3480], R2 ;  /* 0x0034800211007988 */ /* 0x000fe8000800040c */
[----:B------:R-:W-:Y:S04]  /*a090*/  STS.U16 [R17+UR12+0x3880], R117 ;  /* 0x0038807511007988 */ /* 0x000fe8000800040c */
[----:B------:R-:W-:Y:S04]  /*a0a0*/  STS.U16 [R17+UR12+0x3c80], R108 ;  /* 0x003c806c11007988 */ /* 0x000fe8000800040c */
[----:B----4-:R-:W-:Y:S04]  /*a0b0*/  STS.U16 [R17+UR12+0x2c80], R13 ;  /* 0x002c800d11007988 */ /* 0x010fe8000800040c */
[----:B---3--:R0:W-:Y:S04]  /*a0c0*/  STS.U16 [R17+UR12+0x2880], R16 ;  /* 0x0028801011007988 */ /* 0x0081e8000800040c */
[----:B0-----:R-:W3:Y:S04]  /*a0d0*/  LDL.LU R16, [R1+0x61c] ;  /* 0x00061c0001107983 */ /* 0x001ee80000300800 */
[----:B------:R-:W4:Y:S04]  /*a0e0*/  LDL.LU R11, [R1+0x58c] ;  /* 0x00058c00010b7983 */ /* 0x000f280000300800 */
[----:B------:R-:W4:Y:S04]  /*a0f0*/  LDL.LU R10, [R1+0x11c] ;  /* 0x00011c00010a7983 */ /* 0x000f280000300800 */
[----:B------:R-:W4:Y:S04]  /*a100*/  LDL.LU R2, [R1+0xf8] ;  /* 0x0000f80001027983 */ /* 0x000f280000300800 */
[----:B------:R-:W4:Y:S04]  /*a110*/  LDL.LU R13, [R1+0xdc] ;  /* 0x0000dc00010d7983 */ /* 0x000f280000300800 */
[----:B------:R-:W2:Y:S04]  /*a120*/  LDL.LU R117, [R1+0xa0] ;  /* 0x0000a00001757983 */ /* 0x000ea80000300800 */
[----:B------:R-:W4:Y:S04]  /*a130*/  LDL.LU R108, [R1+0x120] ;  /* 0x00012000016c7983 */ /* 0x000f280000300800 */
[----:B---3--:R0:W-:Y:S04]  /*a140*/  STS.U16 [R16+UR12+0x100], R21 ;  /* 0x0001001510007988 */ /* 0x0081e8000800040c */
[----:B------:R1:W-:Y:S04]  /*a150*/  STS.U16 [R16+UR12+0x900], R12 ;  /* 0x0009000c10007988 */ /* 0x0003e8000800040c */
[----:B------:R3:W-:Y:S04]  /*a160*/  STS.U16 [R16+UR12+0xd00], R18 ;  /* 0x000d001210007988 */ /* 0x0007e8000800040c */
[----:B0-----:R-:W2:Y:S04]  /*a170*/  LDL.LU R21, [R1+0x618] ;  /* 0x0006180001157983 */ /* 0x001ea80000300800 */
[----:B-1----:R-:W2:Y:S04]  /*a180*/  LDL.LU R12, [R1+0xbc] ;  /* 0x0000bc00010c7983 */ /* 0x002ea80000300800 */
[----:B------:R0:W-:Y:S04]  /*a190*/  STS.U16 [R16+UR12+0x1100], R14 ;  /* 0x0011000e10007988 */ /* 0x0001e8000800040c */
[----:B---3--:R-:W3:Y:S04]  /*a1a0*/  LDL.LU R18, [R1+0x9c] ;  /* 0x00009c0001127983 */ /* 0x008ee80000300800 */
[----:B----4-:R1:W-:Y:S04]  /*a1b0*/  STS.U16 [R16+UR12+0x500], R108 ;  /* 0x0005006c10007988 */ /* 0x0103e8000800040c */
[----:B0-----:R-:W4:Y:S04]  /*a1c0*/  LDL.LU R14, [R1+0x7c] ;  /* 0x00007c00010e7983 */ /* 0x001f280000300800 */
[----:B--2---:R0:W-:Y:S04]  /*a1d0*/  STS.U16 [R16+UR12+0x1500], R117 ;  /* 0x0015007510007988 */ /* 0x0041e8000800040c */
[----:B-1----:R-:W2:Y:S04]  /*a1e0*/  LDL.LU R108, [R1+0x24] ;  /* 0x00002400016c7983 */ /* 0x002ea80000300800 */
[----:B------:R1:W-:Y:S04]  /*a1f0*/  STS.U16 [R16+UR12+0x1900], R110 ;  /* 0x0019006e10007988 */ /* 0x0003e8000800040c */
[----:B0-----:R-:W2:Y:S04]  /*a200*/  LDL.LU R117, [R1+0x10] ;  /* 0x0000100001757983 */ /* 0x001ea80000300800 */
[----:B------:R0:W-:Y:S04]  /*a210*/  STS.U16 [R16+UR12+0x1d00], R20 ;  /* 0x001d001410007988 */ /* 0x0001e8000800040c */
[----:B-1----:R-:W2:Y:S04]  /*a220*/  LDL.LU R110, [R1] ;  /* 0x00000000016e7983 */ /* 0x002ea80000300800 */
[----:B------:R1:W-:Y:S04]  /*a230*/  STS.U16 [R16+UR12+0x2100], R15 ;  /* 0x0021000f10007988 */ /* 0x0003e8000800040c */
[----:B0-----:R-:W2:Y:S04]  /*a240*/  LDL.LU R20, [R1+0x614] ;  /* 0x0006140001147983 */ /* 0x001ea80000300800 */
[----:B-1----:R-:W3:Y:S04]  /*a250*/  LDL.LU R15, [R1+0x610] ;  /* 0x00061000010f7983 */ /* 0x002ee80000300800 */
[----:B------:R-:W-:Y:S04]  /*a260*/  STS.U16 [R16+UR12+0x2500], R118 ;  /* 0x0025007610007988 */ /* 0x000fe8000800040c */
[----:B---3--:R0:W-:Y:S04]  /*a270*/  STS.U16 [R16+UR12+0x2900], R15 ;  /* 0x0029000f10007988 */ /* 0x0081e8000800040c */
[----:B0-----:R-:W3:Y:S04]  /*a280*/  LDL.LU R15, [R1+0x60c] ;  /* 0x00060c00010f7983 */ /* 0x001ee80000300800 */
[----:B------:R0:W-:Y:S04]  /*a290*/  STS.U16 [R16+UR12+0x2d00], R94 ;  /* 0x002d005e10007988 */ /* 0x0001e8000800040c */
[----:B------:R-:W2:Y:S04]  /*a2a0*/  LDL.LU R118, [R1+0x588] ;  /* 0x0005880001767983 */ /* 0x000ea80000300800 */
[----:B------:R1:W-:Y:S04]  /*a2b0*/  STS.U16 [R16+UR12+0x3100], R95 ;  /* 0x0031005f10007988 */ /* 0x0003e8000800040c */
[----:B0-----:R-:W2:Y:S04]  /*a2c0*/  LDL.LU R94, [R1+0x118] ;  /* 0x00011800015e7983 */ /* 0x001ea80000300800 */
[----:B------:R0:W-:Y:S04]  /*a2d0*/  STS.U16 [R16+UR12+0x3900], R116 ;  /* 0x0039007410007988 */ /* 0x0001e8000800040c */
[----:B-1----:R-:W2:Y:S04]  /*a2e0*/  LDL.LU R95, [R1+0xf4] ;  /* 0x0000f400015f7983 */ /* 0x002ea80000300800 */
[----:B------:R1:W-:Y:S04]  /*a2f0*/  STS.U16 [R16+UR12+0x3d00], R106 ;  /* 0x003d006a10007988 */ /* 0x0003e8000800040c */
[----:B0-----:R-:W2:Y:S04]  /*a300*/  LDL.LU R116, [R1+0x44] ;  /* 0x0000440001747983 */ /* 0x001ea80000300800 */
[----:B------:R0:W-:Y:S04]  /*a310*/  STS.U16 [R16+UR12+0x3500], R22 ;  /* 0x0035001610007988 */ /* 0x0001e8000800040c */
[----:B-1----:R-:W2:Y:S04]  /*a320*/  LDL.LU R106, [R1+0x60] ;  /* 0x00006000016a7983 */ /* 0x002ea80000300800 */
[----:B0-----:R-:W2:Y:S04]  /*a330*/  LDL.LU R22, [R1+0xd8] ;  /* 0x0000d80001167983 */ /* 0x001ea80000300800 */
[----:B---3--:R0:W-:Y:S04]  /*a340*/  STS.U16 [R15+UR12+0xd80], R13 ;  /* 0x000d800d0f007988 */ /* 0x0081e8000800040c */
[----:B------:R1:W-:Y:S04]  /*a350*/  STS.U16 [R15+UR12+0x180], R11 ;  /* 0x0001800b0f007988 */ /* 0x0003e8000800040c */
[----:B------:R3:W-:Y:S04]  /*a360*/  STS.U16 [R15+UR12+0x580], R10 ;  /* 0x0005800a0f007988 */ /* 0x0007e8000800040c */
[----:B0-----:R-:W2:Y:S04]  /*a370*/  LDL.LU R13, [R1+0xb8] ;  /* 0x0000b800010d7983 */ /* 0x001ea80000300800 */
[----:B-1----:R-:W2:Y:S04]  /*a380*/  LDL.LU R11, [R1+0x78] ;  /* 0x00007800010b7983 */ /* 0x002ea80000300800 */
[----:B------:R0:W-:Y:S04]  /*a390*/  STS.U16 [R15+UR12+0x980], R2 ;  /* 0x000980020f007988 */ /* 0x0001e8000800040c */
[----:B---3--:R-:W3:Y:S04]  /*a3a0*/  LDL.LU R10, [R1+0x5c] ;  /* 0x00005c00010a7983 */ /* 0x008ee80000300800 */
[----:B------:R1:W-:Y:S04]  /*a3b0*/  STS.U16 [R15+UR12+0x1180], R12 ;  /* 0x0011800c0f007988 */ /* 0x0003e8000800040c */
[----:B0-----:R-:W3:Y:S04]  /*a3c0*/  LDL.LU R2, [R1+0x40] ;  /* 0x0000400001027983 */ /* 0x001ee80000300800 */
[----:B------:R0:W-:Y:S04]  /*a3d0*/  STS.U16 [R15+UR12+0x1580], R18 ;  /* 0x001580120f007988 */ /* 0x0001e8000800040c */
[----:B-1----:R-:W3:Y:S04]  /*a3e0*/  LDL.LU R12, [R1+0x608] ;  /* 0x00060800010c7983 */ /* 0x002ee80000300800 */
[----:B----4-:R1:W-:Y:S04]  /*a3f0*/  STS.U16 [R15+UR12+0x1980], R14 ;  /* 0x0019800e0f007988 */ /* 0x0103e8000800040c */
[----:B0-----:R-:W4:Y:S04]  /*a400*/  LDL.LU R18, [R1+0x604] ;  /* 0x0006040001127983 */ /* 0x001f280000300800 */
[----:B-1----:R-:W3:Y:S04]  /*a410*/  LDL.LU R14, [R1+0x600] ;  /* 0x00060000010e7983 */ /* 0x002ee80000300800 */
[----:B--2---:R-:W-:Y:S04]  /*a420*/  STS.U16 [R15+UR12+0x1d80], R106 ;  /* 0x001d806a0f007988 */ /* 0x004fe8000800040c */
[----:B---3--:R0:W-:Y:S04]  /*a430*/  STS.U16 [R15+UR12+0x2580], R14 ;  /* 0x0025800e0f007988 */ /* 0x0081e8000800040c */
[----:B0-----:R-:W2:Y:S04]  /*a440*/  LDL.LU R14, [R1+0x5fc] ;  /* 0x0005fc00010e7983 */ /* 0x001ea80000300800 */
[----:B------:R-:W3:Y:S04]  /*a450*/  LDL.LU R106, [R1+0x584] ;  /* 0x00058400016a7983 */ /* 0x000ee80000300800 */
[----:B------:R0:W-:Y:S04]  /*a460*/  STS.U16 [R15+UR12+0x3580], R124 ;  /* 0x0035807c0f007988 */ /* 0x0001e8000800040c */
[----:B------:R1:W-:Y:S04]  /*a470*/  STS.U16 [R15+UR12+0x3980], R115 ;  /* 0x003980730f007988 */ /* 0x0003e8000800040c */
[----:B------:R4:W-:Y:S04]  /*a480*/  STS.U16 [R15+UR12+0x3d80], R104 ;  /* 0x003d80680f007988 */ /* 0x0009e8000800040c */
[----:B0-----:R-:W3:Y:S04]  /*a490*/  LDL.LU R124, [R1+0xc] ;  /* 0x00000c00017c7983 */ /* 0x001ee80000300800 */
[----:B-1----:R-:W3:Y:S04]  /*a4a0*/  LDL.LU R115, [R1+0x20] ;  /* 0x0000200001737983 */ /* 0x002ee80000300800 */
[----:B------:R0:W-:Y:S04]  /*a4b0*/  STS.U16 [R15+UR12+0x2180], R116 ;  /* 0x002180740f007988 */ /* 0x0001e8000800040c */
[----:B----4-:R-:W4:Y:S04]  /*a4c0*/  LDL.LU R104, [R1+0x94] ;  /* 0x0000940001687983 */ /* 0x010f280000300800 */
[----:B------:R1:W-:Y:S04]  /*a4d0*/  STS.U16 [R15+UR12+0x2980], R108 ;  /* 0x0029806c0f007988 */ /* 0x0003e8000800040c */
[----:B0-----:R-:W3:Y:S04]  /*a4e0*/  LDL.LU R116, [R1+0x114] ;  /* 0x0001140001747983 */ /* 0x001ee80000300800 */
[----:B------:R0:W-:Y:S04]  /*a4f0*/  STS.U16 [R15+UR12+0x2d80], R117 ;  /* 0x002d80750f007988 */ /* 0x0001e8000800040c */
[----:B-1----:R-:W3:Y:S04]  /*a500*/  LDL.LU R108, [R1+0xf0] ;  /* 0x0000f000016c7983 */ /* 0x002ee80000300800 */
[----:B------:R1:W-:Y:S04]  /*a510*/  STS.U16 [R15+UR12+0x3180], R110 ;  /* 0x0031806e0f007988 */ /* 0x0003e8000800040c */
[----:B0-----:R-:W3:Y:S04]  /*a520*/  LDL.LU R117, [R1+0xd0] ;  /* 0x0000d00001757983 */ /* 0x001ee80000300800 */
[----:B-1----:R-:W3:Y:S04]  /*a530*/  LDL.LU R110, [R1+0xb0] ;  /* 0x0000b000016e7983 */ /* 0x002ee80000300800 */
[----:B--2---:R0:W-:Y:S04]  /*a540*/  STS.U16 [R14+UR12+0x200], R118 ;  /* 0x000200760e007988 */ /* 0x0041e8000800040c */
[----:B------:R1:W-:Y:S04]  /*a550*/  STS.U16 [R14+UR12+0x600], R94 ;  /* 0x0006005e0e007988 */ /* 0x0003e8000800040c */
[----:B------:R2:W-:Y:S04]  /*a560*/  STS.U16 [R14+UR12+0xa00], R95 ;  /* 0x000a005f0e007988 */ /* 0x0005e8000800040c */
[----:B0-----:R-:W3:Y:S04]  /*a570*/  LDL.LU R118, [R1+0x90] ;  /* 0x0000900001767983 */ /* 0x001ee80000300800 */
[----:B-1----:R-:W3:Y:S04]  /*a580*/  LDL.LU R94, [R1+0x74] ;  /* 0x00007400015e7983 */ /* 0x002ee80000300800 */
[----:B--2---:R-:W2:Y:S04]  /*a590*/  LDL.LU R95, [R1+0x58] ;  /* 0x00005800015f7983 */ /* 0x004ea80000300800 */
[----:B------:R0:W-:Y:S04]  /*a5a0*/  STS.U16 [R14+UR12+0xe00], R22 ;  /* 0x000e00160e007988 */ /* 0x0001e8000800040c */
[----:B------:R1:W-:Y:S04]  /*a5b0*/  STS.U16 [R14+UR12+0x1200], R13 ;  /* 0x0012000d0e007988 */ /* 0x0003e8000800040c */
[----:B0-----:R-:W2:Y:S04]  /*a5c0*/  LDL.LU R22, [R1+0x5f8] ;  /* 0x0005f80001167983 */ /* 0x001ea80000300800 */
[----:B-1----:R-:W4:Y:S04]  /*a5d0*/  LDL.LU R13, [R1+0x5f4] ;  /* 0x0005f400010d7983 */ /* 0x002f280000300800 */
[----:B------:R-:W-:Y:S04]  /*a5e0*/  STS.U16 [R14+UR12+0x1a00], R11 ;  /* 0x001a000b0e007988 */ /* 0x000fe8000800040c */
[----:B------:R-:W-:Y:S04]  /*a5f0*/  STS.U16 [R14+UR12+0x1e00], R10 ;  /* 0x001e000a0e007988 */ /* 0x000fe8000800040c */
[----:B----4-:R0:W-:Y:S04]  /*a600*/  STS.U16 [R14+UR12+0x2600], R13 ;  /* 0x0026000d0e007988 */ /* 0x0101e8000800040c */
[----:B0-----:R-:W4:Y:S04]  /*a610*/  LDL.LU R13, [R1+0x5f0] ;  /* 0x0005f000010d7983 */ /* 0x001f280000300800 */
[----:B------:R-:W2:Y:S04]  /*a620*/  LDL.LU R11, [R1+0x3c] ;  /* 0x00003c00010b7983 */ /* 0x000ea80000300800 */
        /* <DEDUP_REMOVED lines=10> */
[----:B------:R1:W-:Y:S04]  /*a6d0*/  STS.U16 [R14+UR12+0x1600], R104 ;  /* 0x001600680e007988 */ /* 0x0003e8000800040c */
[----:B0-----:R-:W2:Y:S04]  /*a6e0*/  LDL.LU R122, [R1+0xac] ;  /* 0x0000ac00017a7983 */ /* 0x001ea80000300800 */
[----:B---3--:R0:W-:Y:S04]  /*a6f0*/  STS.U16 [R14+UR12+0x2a00], R115 ;  /* 0x002a00730e007988 */ /* 0x0081e8000800040c */
[----:B-1----:R-:W3:Y:S04]  /*a700*/  LDL.LU R104, [R1+0x8c] ;  /* 0x00008c0001687983 */ /* 0x002ee80000300800 */
[----:B------:R1:W-:Y:S04]  /*a710*/  STS.U16 [R14+UR12+0x2e00], R124 ;  /* 0x002e007c0e007988 */ /* 0x0003e8000800040c */
[----:B0-----:R-:W3:Y:S04]  /*a720*/  LDL.LU R115, [R1+0x70] ;  /* 0x0000700001737983 */ /* 0x001ee80000300800 */
[----:B-1----:R-:W3:Y:S04]  /*a730*/  LDL.LU R124, [R1+0x54] ;  /* 0x00005400017c7983 */ /* 0x002ee80000300800 */
[----:B----4-:R0:W-:Y:S04]  /*a740*/  STS.U16 [R13+UR12+0x280], R106 ;  /* 0x0002806a0d007988 */ /* 0x0101e8000800040c */
[----:B------:R1:W-:Y:S04]  /*a750*/  STS.U16 [R13+UR12+0x680], R116 ;  /* 0x000680740d007988 */ /* 0x0003e8000800040c */
[----:B------:R4:W-:Y:S04]  /*a760*/  STS.U16 [R13+UR12+0xa80], R108 ;  /* 0x000a806c0d007988 */ /* 0x0009e8000800040c */
[----:B0-----:R-:W3:Y:S04]  /*a770*/  LDL.LU R106, [R1+0x28] ;  /* 0x00002800016a7983 */ /* 0x001ee80000300800 */
[----:B-1----:R-:W3:Y:S04]  /*a780*/  LDL.LU R116, [R1+0x57c] ;  /* 0x00057c0001747983 */ /* 0x002ee80000300800 */
[----:B------:R0:W-:Y:S04]  /*a790*/  STS.U16 [R13+UR12+0xe80], R117 ;  /* 0x000e80750d007988 */ /* 0x0001e8000800040c */
[----:B----4-:R-:W4:Y:S04]  /*a7a0*/  LDL.LU R108, [R1+0x108] ;  /* 0x00010800016c7983 */ /* 0x010f280000300800 */
[----:B------:R1:W-:Y:S04]  /*a7b0*/  STS.U16 [R13+UR12+0x1280], R110 ;  /* 0x0012806e0d007988 */ /* 0x0003e8000800040c */
[----:B0-----:R-:W4:Y:S04]  /*a7c0*/  LDL.LU R117, [R1+0xe8] ;  /* 0x0000e80001757983 */ /* 0x001f280000300800 */
[----:B------:R0:W-:Y:S04]  /*a7d0*/  STS.U16 [R13+UR12+0x1680], R118 ;  /* 0x001680760d007988 */ /* 0x0001e8000800040c */
[----:B-1----:R-:W4:Y:S04]  /*a7e0*/  LDL.LU R110, [R1+0xc8] ;  /* 0x0000c800016e7983 */ /* 0x002f280000300800 */
[----:B------:R1:W-:Y:S04]  /*a7f0*/  STS.U16 [R13+UR12+0x1a80], R94 ;  /* 0x001a805e0d007988 */ /* 0x0003e8000800040c */
[----:B0-----:R-:W4:Y:S04]  /*a800*/  LDL.LU R118, [R1+0xa8] ;  /* 0x0000a80001767983 */ /* 0x001f280000300800 */
[----:B--2---:R0:W-:Y:S04]  /*a810*/  STS.U16 [R13+UR12+0x1e80], R95 ;  /* 0x001e805f0d007988 */ /* 0x0041e8000800040c */
[----:B-1----:R-:W2:Y:S04]  /*a820*/  LDL.LU R94, [R1+0x88] ;  /* 0x00008800015e7983 */ /* 0x002ea80000300800 */
[----:B------:R1:W-:Y:S04]  /*a830*/  STS.U16 [R13+UR12+0x2280], R11 ;  /* 0x0022800b0d007988 */ /* 0x0003e8000800040c */
[----:B0-----:R-:W2:Y:S04]  /*a840*/  LDL.LU R95, [R1+0x6c] ;  /* 0x00006c00015f7983 */ /* 0x001ea80000300800 */
[----:B-1----:R-:W3:Y:S04]  /*a850*/  LDL.LU R11, [R1+0x5e8] ;  /* 0x0005e800010b7983 */ /* 0x002ee80000300800 */
[----:B------:R0:W-:Y:S04]  /*a860*/  STS.U16 [R13+UR12+0x2680], R10 ;  /* 0x0026800a0d007988 */ /* 0x0001e8000800040c */
[----:B------:R1:W-:Y:S04]  /*a870*/  STS.U16 [R13+UR12+0x2a80], R2 ;  /* 0x002a80020d007988 */ /* 0x0003e8000800040c */
[----:B------:R-:W-:Y:S04]  /*a880*/  STS.U16 [R13+UR12+0x3280], R12 ;  /* 0x0032800c0d007988 */ /* 0x000fe8000800040c */
[----:B0-----:R-:W2:Y:S04]  /*a890*/  LDL.LU R10, [R1+0x5e4] ;  /* 0x0005e400010a7983 */ /* 0x001ea80000300800 */
[----:B-1----:R-:W4:Y:S04]  /*a8a0*/  LDL.LU R2, [R1+0x5e0] ;  /* 0x0005e00001027983 */ /* 0x002f280000300800 */
[----:B---3--:R0:W-:Y:S04]  /*a8b0*/  STS.U16 [R13+UR12+0x2e80], R11 ;  /* 0x002e800b0d007988 */ /* 0x0081e8000800040c */
[----:B0-----:R-:W3:Y:S04]  /*a8c0*/  LDL.LU R11, [R1+0x5dc] ;  /* 0x0005dc00010b7983 */ /* 0x001ee80000300800 */
[----:B------:R-:W3:Y:S04]  /*a8d0*/  LDL.LU R12, [R1+0x5d8] ;  /* 0x0005d800010c7983 */ /* 0x000ee80000300800 */
[----:B------:R0:W-:Y:S04]  /*a8e0*/  STS.U16 [R13+UR12+0x3680], R121 ;  /* 0x003680790d007988 */ /* 0x0001e8000800040c */
[----:B------:R1:W-:Y:S04]  /*a8f0*/  STS.U16 [R13+UR12+0x3a80], R113 ;  /* 0x003a80710d007988 */ /* 0x0003e8000800040c */
[----:B------:R-:W-:Y:S04]  /*a900*/  STS.U16 [R13+UR12+0x3e80], R91 ;  /* 0x003e805b0d007988 */ /* 0x000fe8000800040c */
[----:B0-----:R-:W2:Y:S04]  /*a910*/  LDL.LU R121, [R1+0x10c] ;  /* 0x00010c0001797983 */ /* 0x001ea80000300800 */
[----:B-1----:R-:W2:Y:S04]  /*a920*/  LDL.LU R113, [R1+0x580] ;  /* 0x0005800001717983 */ /* 0x002ea80000300800 */
[----:B---3--:R0:W-:Y:S04]  /*a930*/  STS.U16 [R12+UR12+0x2300], R11 ;  /* 0x0023000b0c007988 */ /* 0x0081e8000800040c */
[----:B----4-:R1:W-:Y:S04]  /*a940*/  STS.U16 [R12+UR12+0x2b00], R2 ;  /* 0x002b00020c007988 */ /* 0x0103e8000800040c */
[----:B------:R3:W-:Y:S04]  /*a950*/  STS.U16 [R12+UR12+0x2f00], R18 ;  /* 0x002f00120c007988 */ /* 0x0007e8000800040c */
[----:B0-----:R-:W4:Y:S04]  /*a960*/  LDL.LU R11, [R1+0x5d4] ;  /* 0x0005d400010b7983 */ /* 0x001f280000300800 */
[----:B-1----:R-:W4:Y:S04]  /*a970*/  LDL.LU R2, [R1+0x5d0] ;  /* 0x0005d00001027983 */ /* 0x002f280000300800 */
[----:B---3--:R-:W3:Y:S04]  /*a980*/  LDL.LU R18, [R1+0x5cc] ;  /* 0x0005cc0001127983 */ /* 0x008ee80000300800 */
[----:B------:R0:W-:Y:S04]  /*a990*/  STS.U16 [R12+UR12+0x3300], R20 ;  /* 0x003300140c007988 */ /* 0x0001e8000800040c */
[----:B0-----:R-:W3:Y:S04]  /*a9a0*/  LDL.LU R20, [R1+0x5c8] ;  /* 0x0005c80001147983 */ /* 0x001ee80000300800 */
[----:B--2---:R-:W-:Y:S04]  /*a9b0*/  STS.U16 [R12+UR12+0x300], R113 ;  /* 0x000300710c007988 */ /* 0x004fe8000800040c */
[----:B------:R-:W-:Y:S04]  /*a9c0*/  STS.U16 [R12+UR12+0x700], R121 ;  /* 0x000700790c007988 */ /* 0x000fe8000800040c */
        /* <DEDUP_REMOVED lines=10> */
[----:B----4-:R-:W-:Y:S04]  /*aa70*/  STS.U16 [R11+UR12+0x2780], R2 ;  /* 0x002780020b007988 */ /* 0x010fe8000800040c */
[----:B---3--:R-:W-:Y:S04]  /*aa80*/  STS.U16 [R11+UR12+0x2380], R18 ;  /* 0x002380120b007988 */ /* 0x008fe8000800040c */
[----:B------:R0:W-:Y:S04]  /*aa90*/  STS.U16 [R11+UR12+0x1f80], R20 ;  /* 0x001f80140b007988 */ /* 0x0001e8000800040c */
[----:B0-----:R-:W2:Y:S04]  /*aaa0*/  LDL.LU R20, [R1+0x5c4] ;  /* 0x0005c40001147983 */ /* 0x001ea80000300800 */
[----:B------:R-:W3:Y:S04]  /*aab0*/  LDL.LU R18, [R1+0x5c0] ;  /* 0x0005c00001127983 */ /* 0x000ee80000300800 */
[----:B------:R-:W4:Y:S04]  /*aac0*/  LDL.LU R2, [R1+0x5bc] ;  /* 0x0005bc0001027983 */ /* 0x000f280000300800 */
        /* <DEDUP_REMOVED lines=9> */
[----:B------:R0:W-:Y:S04]  /*ab60*/  STS.U16 [R11+UR12+0x3380], R21 ;  /* 0x003380150b007988 */ /* 0x0001e8000800040c */
[----:B------:R-:W-:Y:S04]  /*ab70*/  STS.U16 [R11+UR12+0x3780], R119 ;  /* 0x003780770b007988 */ /* 0x000fe8000800040c */
[----:B------:R-:W-:Y:S01]  /*ab80*/  STS.U16 [R11+UR12+0x3b80], R111 ;  /* 0x003b806f0b007988 */ /* 0x000fe2000800040c */
[----:B0-----:R-:W0:Y:S03]  /*ab90*/  LDC R21, c[0x0][0x238] ;  /* 0x00008e00ff157b82 */ /* 0x001e260000000800 */
[----:B------:R-:W-:Y:S04]  /*aba0*/  STS.U16 [R11+UR12+0x3f80], R89 ;  /* 0x003f80590b007988 */ /* 0x000fe8000800040c */
[----:B------:R-:W2:Y:S04]  /*abb0*/  LDL.LU R10, [R1+0x5b8] ;  /* 0x0005b800010a7983 */ /* 0x000ea80000300800 */
[----:B------:R-:W2:Y:S01]  /*abc0*/  LDL.LU R22, [R1+0x5b4] ;  /* 0x0005b40001167983 */ /* 0x000ea20000300800 */
[----:B----4-:R-:W-:-:S03]  /*abd0*/  LOP3.LUT R91, R2, 0x40, RZ, 0x3c, !PT ;  /* 0x00000040025b7812 */ /* 0x010fc600078e3cff */
        /* <DEDUP_REMOVED lines=9> */
[----:B-1----:R-:W4:Y:S04]  /*ac70*/  LDL R23, [R1+0x598] ;  /* 0x0005980001177983 */ /* 0x002f280000100800 */
[----:B------:R-:W4:Y:S01]  /*ac80*/  LDL.LU R117, [R1+0x578] ;  /* 0x0005780001757983 */ /* 0x000f220000300800 */
[----:B0-----:R-:W-:-:S03]  /*ac90*/  IMAD.SHL.U32 R21, R21, 0x80, RZ ;  /* 0x0000008015157824 */ /* 0x001fc600078e00ff */
[----:B------:R-:W4:Y:S01]  /*aca0*/  LDL.LU R110, [R1+0x560] ;  /* 0x00056000016e7983 */ /* 0x000f220000300800 */
[----:B------:R-:W-:-:S03]  /*acb0*/  IMAD.SHL.U32 R21, R21, 0x2, RZ ;  /* 0x0000000215157824 */ /* 0x000fc600078e00ff */
[----:B------:R-:W4:Y:S02]  /*acc0*/  LDL.LU R94, [R1+0x558] ;  /* 0x00055800015e7983 */ /* 0x000f240000300800 */
[-C--:B---3--:R-:W-:Y:S02]  /*acd0*/  IADD3 R18, P6, R18, R21.reuse, RZ ;  /* 0x0000001512127210 */ /* 0x088fe40007fde0ff */
[----:B------:R-:W3:Y:S04]  /*ace0*/  LDL.LU R95, [R1+0x550] ;  /* 0x00055000015f7983 */ /* 0x000ee80000300800 */
[----:B------:R-:W3:Y:S04]  /*acf0*/  LDL.LU R118, [R1+0x574] ;  /* 0x0005740001767983 */ /* 0x000ee80000300800 */
[----:B------:R0:W-:Y:S01]  /*ad00*/  STL [R1+0x570], R18 ;  /* 0x0005701201007387 */ /* 0x0001e20000100800 */
[----:B--2---:R-:W-:-:S03]  /*ad10*/  IADD3 R20, P1, R20, R21, RZ ;  /* 0x0000001514147210 */ /* 0x004fc60007f3e0ff */
[----:B0-----:R-:W2:Y:S01]  /*ad20*/  LDL.LU R18, [R1+0x5b0] ;  /* 0x0005b00001127983 */ /* 0x001ea20000300800 */
[----:B----4-:R-:W-:-:S05]  /*ad30*/  IADD3 R117, P5, R117, R21, RZ ;  /* 0x0000001575757210 */ /* 0x010fca0007fbe0ff */
[----:B------:R-:W-:Y:S04]  /*ad40*/  STL [R1+0x578], R117 ;  /* 0x0005787501007387 */ /* 0x000fe80000100800 */
[----:B------:R-:W4:Y:S04]  /*ad50*/  LDL.LU R93, [R1+0x548] ;  /* 0x00054800015d7983 */ /* 0x000f280000300800 */
[----:B------:R-:W4:Y:S04]  /*ad60*/  LDL.LU R88, [R1+0x56c] ;  /* 0x00056c0001587983 */ /* 0x000f280000300800 */
[----:B------:R-:W4:Y:S04]  /*ad70*/  LDL.LU R89, [R1+0x540] ;  /* 0x0005400001597983 */ /* 0x000f280000300800 */
[----:B------:R-:W4:Y:S04]  /*ad80*/  LDL.LU R111, [R1+0x564] ;  /* 0x00056400016f7983 */ /* 0x000f280000300800 */
[----:B------:R-:W4:Y:S04]  /*ad90*/  LDL.LU R119, [R1+0x538] ;  /* 0x0005380001777983 */ /* 0x000f280000300800 */
[----:B------:R-:W4:Y:S04]  /*ada0*/  LDL.LU R90, [R1+0x55c] ;  /* 0x00055c00015a7983 */ /* 0x000f280000300800 */
[----:B------:R-:W4:Y:S04]  /*adb0*/  LDL.LU R112, [R1+0x530] ;  /* 0x0005300001707983 */ /* 0x000f280000300800 */
[----:B------:R-:W4:Y:S04]  /*adc0*/  LDL.LU R116, [R1+0x554] ;  /* 0x0005540001747983 */ /* 0x000f280000300800 */
[----:B------:R0:W-:Y:S04]  /*add0*/  STL [R1+0x568], R20 ;  /* 0x0005681401007387 */ /* 0x0001e80000100800 */
[----:B0-----:R-:W2:Y:S04]  /*ade0*/  LDL.LU R20, [R1+0x5ac] ;  /* 0x0005ac0001147983 */ /* 0x001ea80000300800 */
[----:B------:R-:W-:Y:S04]  /*adf0*/  STS.U16 [R91+UR12+0x20600], R96 ;  /* 0x020600605b007988 */ /* 0x000fe8000800040c */
[----:B------:R-:W-:Y:S04]  /*ae00*/  STS.U16 [R91+UR12+0x20a00], R105 ;  /* 0x020a00695b007988 */ /* 0x000fe8000800040c */
[----:B------:R-:W-:Y:S04]  /*ae10*/  STS.U16 [R91+UR12+0x20e00], R109 ;  /* 0x020e006d5b007988 */ /* 0x000fe8000800040c */
[----:B------:R-:W-:Y:S04]  /*ae20*/  STS.U16 [R91+UR12+0x21200], R102 ;  /* 0x021200665b007988 */ /* 0x000fe8000800040c */
[----:B------:R-:W-:Y:S04]  /*ae30*/  STS.U16 [R91+UR12+0x21600], R100 ;  /* 0x021600645b007988 */ /* 0x000fe8000800040c */
[----:B------:R-:W-:Y:S04]  /*ae40*/  STS.U16 [R91+UR12+0x21a00], R98 ;  /* 0x021a00625b007988 */ /* 0x000fe8000800040c */
[----:B------:R0:W-:Y:S04]  /*ae50*/  STS.U16 [R91+UR12+0x21e00], R125 ;  /* 0x021e007d5b007988 */ /* 0x0001e8000800040c */
[----:B------:R-:W4:Y:S01]  /*ae60*/  LDL.LU R120, [R1+0x528] ;  /* 0x0005280001787983 */ /* 0x000f220000300800 */
[----:B------:R-:W-:-:S02]  /*ae70*/  IADD3 R110, P2, R110, R21, RZ ;  /* 0x000000156e6e7210 */ /* 0x000fc40007f5e0ff */
[-C--:B------:R-:W-:Y:S01]  /*ae80*/  IADD3 R94, P3, R94, R21.reuse, RZ ;  /* 0x000000155e5e7210 */ /* 0x080fe20007f7e0ff */
[----:B------:R1:W-:Y:S06]  /*ae90*/  MEMBAR.ALL.CTA ;  /* 0x0000000000007992 */ /* 0x0003ec0000008000 */
[----:B-1----:R-:W1:Y:S04]  /*aea0*/  FENCE.VIEW.ASYNC.S ;  /* 0x00000000000073c6 */ /* 0x002e680000000000 */
[----:B0-----:R-:W4:Y:S04]  /*aeb0*/  LDL.LU R91, [R1+0x54c] ;  /* 0x00054c00015b7983 */ /* 0x001f280000300800 */
[----:B------:R-:W4:Y:S04]  /*aec0*/  LDL.LU R113, [R1+0x520] ;  /* 0x0005200001717983 */ /* 0x000f280000300800 */
[----:B------:R-:W4:Y:S04]  /*aed0*/  LDL.LU R121, [R1+0x544] ;  /* 0x0005440001797983 */ /* 0x000f280000300800 */
[----:B------:R-:W4:Y:S04]  /*aee0*/  LDL.LU R92, [R1+0x518] ;  /* 0x00051800015c7983 */ /* 0x000f280000300800 */
[----:B------:R-:W4:Y:S04]  /*aef0*/  LDL.LU R114, [R1+0x53c] ;  /* 0x00053c0001727983 */ /* 0x000f280000300800 */
[----:B------:R-:W4:Y:S04]  /*af00*/  LDL.LU R122, [R1+0x510] ;  /* 0x00051000017a7983 */ /* 0x000f280000300800 */
[----:B------:R-:W4:Y:S04]  /*af10*/  LDL.LU R104, [R1+0x534] ;  /* 0x0005340001687983 */ /* 0x000f280000300800 */
[----:B------:R-:W4:Y:S04]  /*af20*/  LDL.LU R115, [R1+0x508] ;  /* 0x0005080001737983 */ /* 0x000f280000300800 */
[----:B------:R-:W4:Y:S01]  /*af30*/  LDL.LU R108, [R1+0x52c] ;  /* 0x00052c00016c7983 */ /* 0x000f220000300800 */
[----:B------:R-:W-:-:S03]  /*af40*/  IADD3 R10, P4, R10, R21, RZ ;  /* 0x000000150a0a7210 */ /* 0x000fc60007f9e0ff */
[----:B------:R-:W4:Y:S04]  /*af50*/  LDL.LU R124, [R1+0x500] ;  /* 0x00050000017c7983 */ /* 0x000f280000300800 */
[----:B------:R-:W4:Y:S04]  /*af60*/  LDL.LU R117, [R1+0x524] ;  /* 0x0005240001757983 */ /* 0x000f280000300800 */
[----:B------:R0:W-:Y:S01]  /*af70*/  STL [R1+0x560], R110 ;  /* 0x0005606e01007387 */ /* 0x0001e20000100800 */
[----:B-1----:R-:W-:Y:S06]  /*af80*/  BAR.SYNC.DEFER_BLOCKING 0x0 ;  /* 0x0000000000007b1d */ /* 0x002fec0000010000 */
[----:B0-----:R-:W4:Y:S04]  /*af90*/  LDL.LU R110, [R1+0x4f8] ;  /* 0x0004f800016e7983 */ /* 0x001f280000300800 */
[----:B------:R0:W-:Y:S04]  /*afa0*/  STL [R1+0x558], R94 ;  /* 0x0005585e01007387 */ /* 0x0001e80000100800 */
[----:B0-----:R-:W4:Y:S01]  /*afb0*/  LDL.LU R94, [R1+0x51c] ;  /* 0x00051c00015e7983 */ /* 0x001f220000300800 */
[----:B--2---:R-:W-:Y:S01]  /*afc0*/  IMAD.X R18, R18, 0x1, R20, P4 ;  /* 0x0000000112127824 */ /* 0x004fe200020e0614 */
[----:B---3--:R-:W-:-:S05]  /*afd0*/  IADD3 R95, P4, R95, R21, RZ ;  /* 0x000000155f5f7210 */ /* 0x008fca0007f9e0ff */
[----:B------:R0:W-:Y:S04]  /*afe0*/  STL [R1+0x550], R95 ;  /* 0x0005505f01007387 */ /* 0x0001e80000100800 */
[----:B0-----:R-:W2:Y:S01]  /*aff0*/  LDL.LU R95, [R1+0x4f0] ;  /* 0x0004f000015f7983 */ /* 0x001ea20000300800 */
[--C-:B------:R-:W-:Y:S01]  /*b000*/  IMAD.X R118, R118, 0x1, R20.reuse, P5 ;  /* 0x0000000176767824 */ /* 0x100fe200028e0614 */
[-C--:B----4-:R-:W-:Y:S01]  /*b010*/  IADD3 R93, P5, R93, R21.reuse, RZ ;  /* 0x000000155d5d7210 */ /* 0x090fe20007fbe0ff */
[--C-:B------:R-:W-:Y:S01]  /*b020*/  IMAD.X R88, R88, 0x1, R20.reuse, P6 ;  /* 0x0000000158587824 */ /* 0x100fe200030e0614 */
[----:B------:R-:W3:Y:S01]  /*b030*/  LDL.LU R106, [R1+0x514] ;  /* 0x00051400016a7983 */ /* 0x000ee20000300800 */
[-C--:B------:R-:W-:Y:S01]  /*b040*/  IADD3 R89, P6, R89, R21.reuse, RZ ;  /* 0x0000001559597210 */ /* 0x080fe20007fde0ff */
[--C-:B------:R-:W-:Y:S01]  /*b050*/  IMAD.X R111, R111, 0x1, R20.reuse, P1 ;  /* 0x000000016f6f7824 */ /* 0x100fe200008e0614 */
[----:B------:R-:W-:Y:S01]  /*b060*/  IADD3 R119, P1, R119, R21, RZ ;  /* 0x0000001577777210 */ /* 0x000fe20007f3e0ff */
[----:B------:R0:W-:Y:S01]  /*b070*/  STL [R1+0x574], R118 ;  /* 0x0005747601007387 */ /* 0x0001e20000100800 */
[----:B------:R-:W-:-:S02]  /*b080*/  IMAD.X R116, R116, 0x1, R20, P3 ;  /* 0x0000000174747824 */ /* 0x000fc400018e0614 */
[----:B------:R-:W-:Y:S01]  /*b090*/  IMAD.X R90, R90, 0x1, R20, P2 ;  /* 0x000000015a5a7824 */ /* 0x000fe200010e0614 */
[-C--:B------:R-:W-:Y:S01]  /*b0a0*/  IADD3 R112, P2, R112, R21.reuse, RZ ;  /* 0x0000001570707210 */ /* 0x080fe20007f5e0ff */
[----:B0-----:R-:W4:Y:S04]  /*b0b0*/  LDL.LU R118, [R1+0x4e8] ;  /* 0x0004e80001767983 */ /* 0x001f280000300800 */
[----:B------:R-:W-:Y:S01]  /*b0c0*/  STL [R1+0x548], R93 ;  /* 0x0005485d01007387 */ /* 0x000fe20000100800 */
[----:B------:R-:W-:-:S03]  /*b0d0*/  IADD3 R120, P3, R120, R21, RZ ;  /* 0x0000001578787210 */ /* 0x000fc60007f7e0ff */
[----:B------:R-:W-:Y:S01]  /*b0e0*/  STL [R1+0x56c], R88 ;  /* 0x00056c5801007387 */ /* 0x000fe20000100800 */
[----:B------:R-:W-:-:S03]  /*b0f0*/  IMAD.X R91, R91, 0x1, R20, P4 ;  /* 0x000000015b5b7824 */ /* 0x000fc600020e0614 */
[----:B------:R-:W-:Y:S01]  /*b100*/  STL [R1+0x540], R89 ;  /* 0x0005405901007387 */ /* 0x000fe20000100800 */
[----:B------:R-:W-:-:S03]  /*b110*/  IADD3 R113, P4, R113, R21, RZ ;  /* 0x0000001571717210 */ /* 0x000fc60007f9e0ff */
[----:B------:R-:W-:Y:S01]  /*b120*/  STL [R1+0x564], R111 ;  /* 0x0005646f01007387 */ /* 0x000fe20000100800 */
[----:B------:R-:W-:-:S03]  /*b130*/  IMAD.X R121, R121, 0x1, R20, P5 ;  /* 0x0000000179797824 */ /* 0x000fc600028e0614 */
[----:B------:R-:W-:Y:S01]  /*b140*/  STL [R1+0x538], R119 ;  /* 0x0005387701007387 */ /* 0x000fe20000100800 */
[----:B------:R-:W-:-:S03]  /*b150*/  IADD3 R92, P5, R92, R21, RZ ;  /* 0x000000155c5c7210 */ /* 0x000fc60007fbe0ff */
[----:B------:R0:W-:Y:S01]  /*b160*/  STL [R1+0x554], R116 ;  /* 0x0005547401007387 */ /* 0x0001e20000100800 */
[----:B------:R-:W-:-:S03]  /*b170*/  IMAD.X R114, R114, 0x1, R20, P6 ;  /* 0x0000000172727824 */ /* 0x000fc600030e0614 */
[----:B------:R-:W-:Y:S01]  /*b180*/  STL [R1+0x55c], R90 ;  /* 0x00055c5a01007387 */ /* 0x000fe20000100800 */
[----:B------:R-:W-:-:S03]  /*b190*/  IADD3 R122, P6, R122, R21, RZ ;  /* 0x000000157a7a7210 */ /* 0x000fc60007fde0ff */
[----:B0-----:R-:W4:Y:S04]  /*b1a0*/  LDL.LU R116, [R1+0x50c] ;  /* 0x00050c0001747983 */ /* 0x001f280000300800 */
[----:B------:R-:W-:Y:S01]  /*b1b0*/  STL [R1+0x530], R112 ;  /* 0x0005307001007387 */ /* 0x000fe20000100800 */
[----:B------:R-:W-:-:S03]  /*b1c0*/  IMAD.X R108, R108, 0x1, R20, P2 ;  /* 0x000000016c6c7824 */ /* 0x000fc600010e0614 */
[----:B------:R-:W-:Y:S01]  /*b1d0*/  STL [R1+0x528], R120 ;  /* 0x0005287801007387 */ /* 0x000fe20000100800 */
[----:B------:R-:W-:-:S03]  /*b1e0*/  IMAD.X R104, R104, 0x1, R20, P1 ;  /* 0x0000000168687824 */ /* 0x000fc600008e0614 */
[----:B------:R-:W-:Y:S04]  /*b1f0*/  STL [R1+0x54c], R91 ;  /* 0x00054c5b01007387 */ /* 0x000fe80000100800 */
[----:B------:R-:W-:Y:S01]  /*b200*/  STL [R1+0x520], R113 ;  /* 0x0005207101007387 */ /* 0x000fe20000100800 */
[----:B------:R-:W-:-:S03]  /*b210*/  IADD3 R115, P1, R115, R21, RZ ;  /* 0x0000001573737210 */ /* 0x000fc60007f3e0ff */
[----:B------:R-:W-:Y:S01]  /*b220*/  STL [R1+0x544], R121 ;  /* 0x0005447901007387 */ /* 0x000fe20000100800 */
[----:B------:R-:W-:-:S03]  /*b230*/  IMAD.X R117, R117, 0x1, R20, P3 ;  /* 0x0000000175757824 */ /* 0x000fc600018e0614 */
[----:B------:R-:W-:Y:S04]  /*b240*/  STL [R1+0x518], R92 ;  /* 0x0005185c01007387 */ /* 0x000fe80000100800 */
[----:B------:R-:W-:Y:S04]  /*b250*/  STL [R1+0x53c], R114 ;  /* 0x00053c7201007387 */ /* 0x000fe80000100800 */
[----:B------:R-:W-:Y:S04]  /*b260*/  STL [R1+0x510], R122 ;  /* 0x0005107a01007387 */ /* 0x000fe80000100800 */
[----:B------:R0:W-:Y:S01]  /*b270*/  STL [R1+0x52c], R108 ;  /* 0x00052c6c01007387 */ /* 0x0001e20000100800 */
[----:B------:R-:W-:-:S03]  /*b280*/  IADD3 R124, P2, R124, R21, RZ ;  /* 0x000000157c7c7210 */ /* 0x000fc60007f5e0ff */
[----:B------:R-:W-:Y:S01]  /*b290*/  STL [R1+0x534], R104 ;  /* 0x0005346801007387 */ /* 0x000fe20000100800 */
[----:B------:R-:W-:-:S03]  /*b2a0*/  IADD3 R110, P3, R110, R21, RZ ;  /* 0x000000156e6e7210 */ /* 0x000fc60007f7e0ff */
[----:B0-----:R-:W4:Y:S01]  /*b2b0*/  LDL.LU R108, [R1+0x4e0] ;  /* 0x0004e000016c7983 */ /* 0x001f220000300800 */
[----:B------:R-:W-:-:S03]  /*b2c0*/  IMAD.X R94, R94, 0x1, R20, P4 ;  /* 0x000000015e5e7824 */ /* 0x000fc600020e0614 */
[----:B------:R-:W-:Y:S04]  /*b2d0*/  STL [R1+0x508], R115 ;  /* 0x0005087301007387 */ /* 0x000fe80000100800 */
[----:B------:R0:W-:Y:S04]  /*b2e0*/  STL [R1+0x524], R117 ;  /* 0x0005247501007387 */ /* 0x0001e80000100800 */
[----:B0-----:R-:W4:Y:S04]  /*b2f0*/  LDL.LU R117, [R1+0x504] ;  /* 0x0005040001757983 */ /* 0x001f280000300800 */
[----:B------:R-:W-:Y:S04]  /*b300*/  STL [R1+0x500], R124 ;  /* 0x0005007c01007387 */ /* 0x000fe80000100800 */
[----:B------:R0:W-:Y:S04]  /*b310*/  STL [R1+0x4f8], R110 ;  /* 0x0004f86e01007387 */ /* 0x0001e80000100800 */
[----:B0-----:R-:W4:Y:S04]  /*b320*/  LDL.LU R110, [R1+0x4d8] ;  /* 0x0004d800016e7983 */ /* 0x001f280000300800 */
[----:B------:R0:W-:Y:S04]  /*b330*/  STL [R1+0x51c], R94 ;  /* 0x00051c5e01007387 */ /* 0x0001e80000100800 */
[----:B0-----:R-:W4:Y:S01]  /*b340*/  LDL.LU R94, [R1+0x4fc] ;  /* 0x0004fc00015e7983 */ /* 0x001f220000300800 */
[----:B--2---:R-:W-:-:S05]  /*b350*/  IADD3 R95, P4, R95, R21, RZ ;  /* 0x000000155f5f7210 */ /* 0x004fca0007f9e0ff */
[----:B------:R0:W-:Y:S04]  /*b360*/  STL [R1+0x4f0], R95 ;  /* 0x0004f05f01007387 */ /* 0x0001e80000100800 */
[----:B0-----:R-:W2:Y:S01]  /*b370*/  LDL.LU R95, [R1+0x4d0] ;  /* 0x0004d000015f7983 */ /* 0x001ea20000300800 */
[--C-:B---3--:R-:W-:Y:S01]  /*b380*/  IMAD.X R106, R106, 0x1, R20.reuse, P5 ;  /* 0x000000016a6a7824 */ /* 0x108fe200028e0614 */
[----:B----4-:R-:W-:Y:S02]  /*b390*/  IADD3 R118, P5, R118, R21, RZ ;  /* 0x0000001576767210 */ /* 0x010fe40007fbe0ff */
[----:B------:R-:W3:Y:S04]  /*b3a0*/  LDL.LU R93, [R1+0x4f4] ;  /* 0x0004f400015d7983 */ /* 0x000ee80000300800 */
[----:B------:R-:W4:Y:S04]  /*b3b0*/  LDL.LU R88, [R1+0x4c8] ;  /* 0x0004c80001587983 */ /* 0x000f280000300800 */
[----:B------:R-:W-:Y:S04]  /*b3c0*/  STL [R1+0x514], R106 ;  /* 0x0005146a01007387 */ /* 0x000fe80000100800 */
[----:B------:R-:W4:Y:S04]  /*b3d0*/  LDL.LU R89, [R1+0x4ec] ;  /* 0x0004ec0001597983 */ /* 0x000f280000300800 */
[----:B------:R0:W-:Y:S04]  /*b3e0*/  STL [R1+0x4e8], R118 ;  /* 0x0004e87601007387 */ /* 0x0001e80000100800 */
[----:B------:R-:W4:Y:S04]  /*b3f0*/  LDL.LU R111, [R1+0x4c0] ;  /* 0x0004c000016f7983 */ /* 0x000f280000300800 */
[----:B------:R-:W4:Y:S04]  /*b400*/  LDL.LU R119, [R1+0x4e4] ;  /* 0x0004e40001777983 */ /* 0x000f280000300800 */
[----:B------:R-:W4:Y:S04]  /*b410*/  LDL.LU R90, [R1+0x4b8] ;  /* 0x0004b800015a7983 */ /* 0x000f280000300800 */
[----:B------:R-:W4:Y:S01]  /*b420*/  LDL.LU R112, [R1+0x4dc] ;  /* 0x0004dc0001707983 */ /* 0x000f220000300800 */
[----:B------:R-:W-:-:S03]  /*b430*/  IMAD.X R116, R116, 0x1, R20, P6 ;  /* 0x0000000174747824 */ /* 0x000fc600030e0614 */
[----:B0-----:R-:W4:Y:S04]  /*b440*/  LDL.LU R118, [R1+0x4b0] ;  /* 0x0004b00001767983 */ /* 0x001f280000300800 */
[----:B------:R-:W4:Y:S04]  /*b450*/  LDL.LU R120, [R1+0x4d4] ;  /* 0x0004d40001787983 */ /* 0x000f280000300800 */
[----:B------:R-:W4:Y:S04]  /*b460*/  LDL.LU R91, [R1+0x4a8] ;  /* 0x0004a800015b7983 */ /* 0x000f280000300800 */
[----:B------:R-:W4:Y:S04]  /*b470*/  LDL.LU R113, [R1+0x4cc] ;  /* 0x0004cc0001717983 */ /* 0x000f280000300800 */
[----:B------:R-:W-:Y:S04]  /*b480*/  STL [R1+0x50c], R116 ;  /* 0x00050c7401007387 */ /* 0x000fe80000100800 */
        /* <DEDUP_REMOVED lines=10> */
[----:B------:R-:W-:-:S03]  /*b530*/  IMAD.X R117, R117, 0x1, R20, P1 ;  /* 0x0000000175757824 */ /* 0x000fc600008e0614 */
[----:B0-----:R-:W4:Y:S04]  /*b540*/  LDL.LU R108, [R1+0x480] ;  /* 0x00048000016c7983 */ /* 0x001f280000300800 */
[----:B------:R0:W-:Y:S04]  /*b550*/  STL [R1+0x504], R117 ;  /* 0x0005047501007387 */ /* 0x0001e80000100800 */
[----:B0-----:R-:W4:Y:S01]  /*b560*/  LDL.LU R117, [R1+0x4a4] ;  /* 0x0004a40001757983 */ /* 0x001f220000300800 */
[----:B------:R-:W-:-:S03]  /*b570*/  IADD3 R110, P1, R110, R21, RZ ;  /* 0x000000156e6e7210 */ /* 0x000fc60007f3e0ff */
[----:B------:R-:W4:Y:S01]  /*b580*/  LDL.LU R116, [R1+0x478] ;  /* 0x0004780001747983 */ /* 0x000f220000300800 */
[----:B------:R-:W-:-:S05]  /*b590*/  IMAD.X R94, R94, 0x1, R20, P2 ;  /* 0x000000015e5e7824 */ /* 0x000fca00010e0614 */
[----:B------:R0:W-:Y:S04]  /*b5a0*/  STL [R1+0x4fc], R94 ;  /* 0x0004fc5e01007387 */ /* 0x0001e80000100800 */
[----:B------:R1:W-:Y:S04]  /*b5b0*/  STL [R1+0x4d8], R110 ;  /* 0x0004d86e01007387 */ /* 0x0003e80000100800 */
[----:B0-----:R-:W4:Y:S04]  /*b5c0*/  LDL.LU R94, [R1+0x49c] ;  /* 0x00049c00015e7983 */ /* 0x001f280000300800 */
[----:B-1----:R-:W4:Y:S01]  /*b5d0*/  LDL.LU R110, [R1+0x470] ;  /* 0x00047000016e7983 */ /* 0x002f220000300800 */
[----:B--2---:R-:W-:-:S05]  /*b5e0*/  IADD3 R95, P2, R95, R21, RZ ;  /* 0x000000155f5f7210 */ /* 0x004fca0007f5e0ff */
[----:B------:R0:W-:Y:S04]  /*b5f0*/  STL [R1+0x4d0], R95 ;  /* 0x0004d05f01007387 */ /* 0x0001e80000100800 */
[----:B0-----:R-:W2:Y:S01]  /*b600*/  LDL.LU R95, [R1+0x494] ;  /* 0x00049400015f7983 */ /* 0x001ea20000300800 */
[--C-:B---3--:R-:W-:Y:S01]  /*b610*/  IMAD.X R93, R93, 0x1, R20.reuse, P3 ;  /* 0x000000015d5d7824 */ /* 0x108fe200018e0614 */
[----:B----4-:R-:W-:Y:S01]  /*b620*/  IADD3 R88, P3, R88, R21, RZ ;  /* 0x0000001558587210 */ /* 0x010fe20007f7e0ff */
[----:B------:R-:W-:-:S03]  /*b630*/  IMAD.X R89, R89, 0x1, R20, P4 ;  /* 0x0000000159597824 */ /* 0x000fc600020e0614 */
[----:B------:R-:W-:Y:S01]  /*b640*/  STL [R1+0x4f4], R93 ;  /* 0x0004f45d01007387 */ /* 0x000fe20000100800 */
[----:B------:R-:W-:-:S03]  /*b650*/  IADD3 R111, P4, R111, R21, RZ ;  /* 0x000000156f6f7210 */ /* 0x000fc60007f9e0ff */
[----:B------:R-:W-:Y:S01]  /*b660*/  STL [R1+0x4c8], R88 ;  /* 0x0004c85801007387 */ /* 0x000fe20000100800 */
[----:B------:R-:W-:-:S03]  /*b670*/  IMAD.X R119, R119, 0x1, R20, P5 ;  /* 0x0000000177777824 */ /* 0x000fc600028e0614 */
[----:B------:R-:W-:Y:S01]  /*b680*/  STL [R1+0x4ec], R89 ;  /* 0x0004ec5901007387 */ /* 0x000fe20000100800 */
[-C--:B------:R-:W-:Y:S01]  /*b690*/  IADD3 R90, P5, R90, R21.reuse, RZ ;  /* 0x000000155a5a7210 */ /* 0x080fe20007fbe0ff */
[----:B------:R-:W-:Y:S02]  /*b6a0*/  IMAD.X R112, R112, 0x1, R20, P6 ;  /* 0x0000000170707824 */ /* 0x000fe400030e0614 */
[----:B------:R-:W-:Y:S01]  /*b6b0*/  STL [R1+0x4c0], R111 ;  /* 0x0004c06f01007387 */ /* 0x000fe20000100800 */
[----:B------:R-:W-:-:S03]  /*b6c0*/  IADD3 R118, P6, R118, R21, RZ ;  /* 0x0000001576767210 */ /* 0x000fc60007fde0ff */
[----:B------:R-:W-:Y:S01]  /*b6d0*/  STL [R1+0x4e4], R119 ;  /* 0x0004e47701007387 */ /* 0x000fe20000100800 */
[----:B------:R-:W-:-:S03]  /*b6e0*/  IMAD.X R120, R120, 0x1, R20, P1 ;  /* 0x0000000178787824 */ /* 0x000fc600008e0614 */
[----:B------:R0:W-:Y:S01]  /*b6f0*/  STL [R1+0x4b0], R118 ;  /* 0x0004b07601007387 */ /* 0x0001e20000100800 */
[----:B------:R-:W-:-:S03]  /*b700*/  IADD3 R91, P1, R91, R21, RZ ;  /* 0x000000155b5b7210 */ /* 0x000fc60007f3e0ff */
[----:B------:R-:W-:Y:S01]  /*b710*/  STL [R1+0x4b8], R90 ;  /* 0x0004b85a01007387 */ /* 0x000fe20000100800 */
[----:B------:R-:W-:-:S03]  /*b720*/  IMAD.X R113, R113, 0x1, R20, P2 ;  /* 0x0000000171717824 */ /* 0x000fc600010e0614 */
[----:B0-----:R-:W3:Y:S04]  /*b730*/  LDL.LU R118, [R1+0x468] ;  /* 0x0004680001767983 */ /* 0x001ee80000300800 */
        /* <DEDUP_REMOVED lines=15> */
[----:B------:R-:W-:Y:S04]  /*b830*/  STL [R1+0x4bc], R122 ;  /* 0x0004bc7a01007387 */ /* 0x000fe80000100800 */
[----:B------:R-:W-:Y:S04]  /*b840*/  STL [R1+0x490], R104 ;  /* 0x0004906801007387 */ /* 0x000fe80000100800 */
[----:B------:R-:W-:Y:S01]  /*b850*/  STL [R1+0x4b4], R115 ;  /* 0x0004b47301007387 */ /* 0x000fe20000100800 */
[----:B------:R-:W-:-:S03]  /*b860*/  IADD3 R108, P6, R108, R21, RZ ;  /* 0x000000156c6c7210 */ /* 0x000fc60007fde0ff */
[----:B------:R-:W-:Y:S04]  /*b870*/  STL [R1+0x488], R124 ;  /* 0x0004887c01007387 */ /* 0x000fe80000100800 */
[----:B------:R0:W-:Y:S01]  /*b880*/  STL [R1+0x480], R108 ;  /* 0x0004806c01007387 */ /* 0x0001e20000100800 */
[----:B------:R-:W-:-:S03]  /*b890*/  IMAD.X R117, R117, 0x1, R20, P1 ;  /* 0x0000000175757824 */ /* 0x000fc600008e0614 */
[----:B0-----:R-:W4:Y:S01]  /*b8a0*/  LDL.LU R108, [R1+0x48c] ;  /* 0x00048c00016c7983 */ /* 0x001f220000300800 */
[----:B------:R-:W-:-:S03]  /*b8b0*/  IADD3 R116, P1, R116, R21, RZ ;  /* 0x0000001574747210 */ /* 0x000fc60007f3e0ff */
[----:B------:R-:W-:Y:S04]  /*b8c0*/  STL [R1+0x4ac], R106 ;  /* 0x0004ac6a01007387 */ /* 0x000fe80000100800 */
[----:B------:R0:W-:Y:S04]  /*b8d0*/  STL [R1+0x4a4], R117 ;  /* 0x0004a47501007387 */ /* 0x0001e80000100800 */
[----:B0-----:R-:W4:Y:S04]  /*b8e0*/  LDL.LU R117, [R1+0x460] ;  /* 0x0004600001757983 */ /* 0x001f280000300800 */
[----:B------:R0:W-:Y:S01]  /*b8f0*/  STL [R1+0x478], R116 ;  /* 0x0004787401007387 */ /* 0x0001e20000100800 */
[----:B------:R-:W-:-:S03]  /*b900*/  IMAD.X R94, R94, 0x1, R20, P2 ;  /* 0x000000015e5e7824 */ /* 0x000fc600010e0614 */
[----:B0-----:R-:W4:Y:S01]  /*b910*/  LDL.LU R116, [R1+0x484] ;  /* 0x0004840001747983 */ /* 0x001f220000300800 */
[----:B------:R-:W-:-:S03]  /*b920*/  IADD3 R110, P2, R110, R21, RZ ;  /* 0x000000156e6e7210 */ /* 0x000fc60007f5e0ff */
[----:B------:R0:W-:Y:S04]  /*b930*/  STL [R1+0x49c], R94 ;  /* 0x00049c5e01007387 */ /* 0x0001e80000100800 */
[----:B0-----:R-:W4:Y:S04]  /*b940*/  LDL.LU R94, [R1+0x458] ;  /* 0x00045800015e7983 */ /* 0x001f280000300800 */
[----:B------:R-:W4:Y:S04]  /*b950*/  LDL.LU R93, [R1+0x47c] ;  /* 0x00047c00015d7983 */ /* 0x000f280000300800 */
[----:B------:R-:W4:Y:S04]  /*b960*/  LDL.LU R88, [R1+0x450] ;  /* 0x0004500001587983 */ /* 0x000f280000300800 */
[----:B------:R-:W-:Y:S04]  /*b970*/  STL [R1+0x470], R110 ;  /* 0x0004706e01007387 */ /* 0x000fe80000100800 */
[----:B------:R-:W4:Y:S01]  /*b980*/  LDL.LU R89, [R1+0x474] ;  /* 0x0004740001597983 */ /* 0x000f220000300800 */
[----:B--2---:R-:W-:-:S05]  /*b990*/  IMAD.X R95, R95, 0x1, R20, P3 ;  /* 0x000000015f5f7824 */ /* 0x004fca00018e0614 */
[----:B------:R0:W-:Y:S04]  /*b9a0*/  STL [R1+0x494], R95 ;  /* 0x0004945f01007387 */ /* 0x0001e80000100800 */
[----:B------:R-:W2:Y:S04]  /*b9b0*/  LDL.LU R111, [R1+0x448] ;  /* 0x00044800016f7983 */ /* 0x000ea80000300800 */
[----:B------:R-:W2:Y:S04]  /*b9c0*/  LDL.LU R119, [R1+0x46c] ;  /* 0x00046c0001777983 */ /* 0x000ea80000300800 */
[----:B------:R-:W2:Y:S04]  /*b9d0*/  LDL.LU R90, [R1+0x440] ;  /* 0x00044000015a7983 */ /* 0x000ea80000300800 */
[----:B------:R-:W2:Y:S04]  /*b9e0*/  LDL.LU R112, [R1+0x464] ;  /* 0x0004640001707983 */ /* 0x000ea80000300800 */
[----:B0-----:R-:W2:Y:S04]  /*b9f0*/  LDL.LU R95, [R1+0x438] ;  /* 0x00043800015f7983 */ /* 0x001ea80000300800 */
[----:B------:R-:W2:Y:S04]  /*ba00*/  LDL.LU R120, [R1+0x45c] ;  /* 0x00045c0001787983 */ /* 0x000ea80000300800 */
[----:B------:R-:W2:Y:S04]  /*ba10*/  LDL.LU R91, [R1+0x430] ;  /* 0x00043000015b7983 */ /* 0x000ea80000300800 */
[----:B------:R-:W2:Y:S01]  /*ba20*/  LDL.LU R113, [R1+0x454] ;  /* 0x0004540001717983 */ /* 0x000ea20000300800 */
[----:B---3--:R-:W-:-:S05]  /*ba30*/  IADD3 R118, P3, R118, R21, RZ ;  /* 0x0000001576767210 */ /* 0x008fca0007f7e0ff */
[----:B------:R0:W-:Y:S04]  /*ba40*/  STL [R1+0x468], R118 ;  /* 0x0004687601007387 */ /* 0x0001e80000100800 */
[----:B------:R-:W3:Y:S04]  /*ba50*/  LDL.LU R110, [R1+0x428] ;  /* 0x00042800016e7983 */ /* 0x000ee80000300800 */
[----:B------:R-:W3:Y:S04]  /*ba60*/  LDL.LU R121, [R1+0x44c] ;  /* 0x00044c0001797983 */ /* 0x000ee80000300800 */
[----:B------:R-:W3:Y:S04]  /*ba70*/  LDL.LU R92, [R1+0x420] ;  /* 0x00042000015c7983 */ /* 0x000ee80000300800 */
[----:B------:R-:W3:Y:S04]  /*ba80*/  LDL.LU R114, [R1+0x444] ;  /* 0x0004440001727983 */ /* 0x000ee80000300800 */
[----:B------:R-:W3:Y:S04]  /*ba90*/  LDL.LU R122, [R1+0x418] ;  /* 0x00041800017a7983 */ /* 0x000ee80000300800 */
[----:B------:R-:W3:Y:S04]  /*baa0*/  LDL.LU R104, [R1+0x43c] ;  /* 0x00043c0001687983 */ /* 0x000ee80000300800 */
[----:B------:R-:W3:Y:S04]  /*bab0*/  LDL.LU R115, [R1+0x410] ;  /* 0x0004100001737983 */ /* 0x000ee80000300800 */
[----:B------:R-:W3:Y:S04]  /*bac0*/  LDL.LU R124, [R1+0x434] ;  /* 0x00043400017c7983 */ /* 0x000ee80000300800 */
[----:B0-----:R-:W3:Y:S01]  /*bad0*/  LDL.LU R118, [R1+0x408] ;  /* 0x0004080001767983 */ /* 0x001ee20000300800 */
[----:B----4-:R-:W-:-:S05]  /*bae0*/  IMAD.X R108, R108, 0x1, R20, P4 ;  /* 0x000000016c6c7824 */ /* 0x010fca00020e0614 */
[----:B------:R0:W-:Y:S04]  /*baf0*/  STL [R1+0x48c], R108 ;  /* 0x00048c6c01007387 */ /* 0x0001e80000100800 */
[----:B0-----:R-:W4:Y:S01]  /*bb00*/  LDL.LU R108, [R1+0x42c] ;  /* 0x00042c00016c7983 */ /* 0x001f220000300800 */
[----:B------:R-:W-:-:S05]  /*bb10*/  IADD3 R117, P4, R117, R21, RZ ;  /* 0x0000001575757210 */ /* 0x000fca0007f9e0ff */
[----:B------:R0:W-:Y:S01]  /*bb20*/  STL [R1+0x460], R117 ;  /* 0x0004607501007387 */ /* 0x0001e20000100800 */
[----:B------:R-:W-:-:S03]  /*bb30*/  IMAD.X R116, R116, 0x1, R20, P5 ;  /* 0x0000000174747824 */ /* 0x000fc600028e0614 */
[----:B0-----:R-:W4:Y:S04]  /*bb40*/  LDL.LU R117, [R1+0x400] ;  /* 0x0004000001757983 */ /* 0x001f280000300800 */
[----:B------:R0:W-:Y:S01]  /*bb50*/  STL [R1+0x484], R116 ;  /* 0x0004847401007387 */ /* 0x0001e20000100800 */
[----:B------:R-:W-:-:S03]  /*bb60*/  IADD3 R94, P5, R94, R21, RZ ;  /* 0x000000155e5e7210 */ /* 0x000fc60007fbe0ff */
[----:B0-----:R-:W4:Y:S01]  /*bb70*/  LDL.LU R116, [R1+0x424] ;  /* 0x0004240001747983 */ /* 0x001f220000300800 */
[----:B------:R-:W-:-:S03]  /*bb80*/  IMAD.X R93, R93, 0x1, R20, P6 ;  /* 0x000000015d5d7824 */ /* 0x000fc600030e0614 */
[----:B------:R-:W4:Y:S01]  /*bb90*/  LDL.LU R106, [R1+0x3f8] ;  /* 0x0003f800016a7983 */ /* 0x000f220000300800 */
[----:B------:R-:W-:-:S03]  /*bba0*/  IADD3 R88, P6, R88, R21, RZ ;  /* 0x0000001558587210 */ /* 0x000fc60007fde0ff */
[----:B------:R0:W-:Y:S01]  /*bbb0*/  STL [R1+0x458], R94 ;  /* 0x0004585e01007387 */ /* 0x0001e20000100800 */
[----:B------:R-:W-:-:S03]  /*bbc0*/  IMAD.X R89, R89, 0x1, R20, P1 ;  /* 0x0000000159597824 */ /* 0x000fc600008e0614 */
[----:B0-----:R-:W4:Y:S04]  /*bbd0*/  LDL.LU R94, [R1+0x41c] ;  /* 0x00041c00015e7983 */ /* 0x001f280000300800 */
[----:B------:R-:W-:Y:S04]  /*bbe0*/  STL [R1+0x47c], R93 ;  /* 0x00047c5d01007387 */ /* 0x000fe80000100800 */
[----:B------:R-:W-:Y:S04]  /*bbf0*/  STL [R1+0x450], R88 ;  /* 0x0004505801007387 */ /* 0x000fe80000100800 */
[----:B------:R-:W-:Y:S01]  /*bc00*/  STL [R1+0x474], R89 ;  /* 0x0004745901007387 */ /* 0x000fe20000100800 */
[----:B--2---:R-:W-:Y:S01]  /*bc10*/  IADD3 R111, P1, R111, R21, RZ ;  /* 0x000000156f6f7210 */ /* 0x004fe20007f3e0ff */
[----:B------:R-:W-:-:S04]  /*bc20*/  IMAD.X R119, R119, 0x1, R20, P2 ;  /* 0x0000000177777824 */ /* 0x000fc800010e0614 */
[----:B------:R-:W-:Y:S01]  /*bc30*/  STL [R1+0x448], R111 ;  /* 0x0004486f01007387 */ /* 0x000fe20000100800 */
[-C--:B------:R-:W-:Y:S01]  /*bc40*/  IADD3 R90, P2, R90, R21.reuse, RZ ;  /* 0x000000155a5a7210 */ /* 0x080fe20007f5e0ff */
[--C-:B------:R-:W-:Y:S01]  /*bc50*/  IMAD.X R112, R112, 0x1, R20.reuse, P3 ;  /* 0x0000000170707824 */ /* 0x100fe200018e0614 */
[----:B------:R-:W-:Y:S01]  /*bc60*/  IADD3 R95, P3, R95, R21, RZ ;  /* 0x000000155f5f7210 */ /* 0x000fe20007f7e0ff */
[----:B------:R-:W-:Y:S04]  /*bc70*/  STL [R1+0x46c], R119 ;  /* 0x00046c7701007387 */ /* 0x000fe80000100800 */
[----:B------:R0:W-:Y:S04]  /*bc80*/  STL [R1+0x438], R95 ;  /* 0x0004385f01007387 */ /* 0x0001e80000100800 */
[----:B------:R-:W-:Y:S04]  /*bc90*/  STL [R1+0x440], R90 ;  /* 0x0004405a01007387 */ /* 0x000fe80000100800 */
[----:B0-----:R-:W2:Y:S01]  /*bca0*/  LDL.LU R95, [R1+0x3f0] ;  /* 0x0003f000015f7983 */ /* 0x001ea20000300800 */
[----:B------:R-:W-:-:S02]  /*bcb0*/  IMAD.X R120, R120, 0x1, R20, P4 ;  /* 0x0000000178787824 */ /* 0x000fc400020e0614 */
[----:B------:R-:W-:Y:S01]  /*bcc0*/  IMAD.X R113, R113, 0x1, R20, P5 ;  /* 0x0000000171717824 */ /* 0x000fe200028e0614 */
[-C--:B------:R-:W-:Y:S01]  /*bcd0*/  IADD3 R91, P4, R91, R21.reuse, RZ ;  /* 0x000000155b5b7210 */ /* 0x080fe20007f9e0ff */
[----:B------:R-:W-:Y:S01]  /*bce0*/  STL [R1+0x464], R112 ;  /* 0x0004647001007387 */ /* 0x000fe20000100800 */
[----:B---3--:R-:W-:-:S03]  /*bcf0*/  IADD3 R110, P5, R110, R21, RZ ;  /* 0x000000156e6e7210 */ /* 0x008fc60007fbe0ff */
[----:B------:R-:W-:Y:S01]  /*bd00*/  STL [R1+0x45c], R120 ;  /* 0x00045c7801007387 */ /* 0x000fe20000100800 */
[----:B------:R-:W-:-:S03]  /*bd10*/  IMAD.X R121, R121, 0x1, R20, P6 ;  /* 0x0000000179797824 */ /* 0x000fc600030e0614 */
[----:B------:R0:W-:Y:S01]  /*bd20*/  STL [R1+0x428], R110 ;  /* 0x0004286e01007387 */ /* 0x0001e20000100800 */
[----:B------:R-:W-:-:S03]  /*bd30*/  IADD3 R92, P6, R92, R21, RZ ;  /* 0x000000155c5c7210 */ /* 0x000fc60007fde0ff */
[----:B------:R-:W-:Y:S01]  /*bd40*/  STL [R1+0x430], R91 ;  /* 0x0004305b01007387 */ /* 0x000fe20000100800 */
[----:B------:R-:W-:-:S03]  /*bd50*/  IMAD.X R114, R114, 0x1, R20, P1 ;  /* 0x0000000172727824 */ /* 0x000fc600008e0614 */
[----:B0-----:R-:W3:Y:S01]  /*bd60*/  LDL.LU R110, [R1+0x414] ;  /* 0x00041400016e7983 */ /* 0x001ee20000300800 */
        /* <DEDUP_REMOVED lines=8> */
[----:B------:R-:W-:Y:S04]  /*bdf0*/  STL [R1+0x444], R114 ;  /* 0x0004447201007387 */ /* 0x000fe80000100800 */
[----:B------:R-:W-:Y:S04]  /*be00*/  STL [R1+0x418], R122 ;  /* 0x0004187a01007387 */ /* 0x000fe80000100800 */
[----:B------:R-:W-:Y:S04]  /*be10*/  STL [R1+0x43c], R104 ;  /* 0x00043c6801007387 */ /* 0x000fe80000100800 */
[----:B------:R0:W-:Y:S04]  /*be20*/  STL [R1+0x408], R118 ;  /* 0x0004087601007387 */ /* 0x0001e80000100800 */
[----:B------:R-:W-:Y:S04]  /*be30*/  STL [R1+0x410], R115 ;  /* 0x0004107301007387 */ /* 0x000fe80000100800 */
[----:B0-----:R-:W3:Y:S04]  /*be40*/  LDL.LU R118, [R1+0x3e8] ;  /* 0x0003e80001767983 */ /* 0x001ee80000300800 */
[----:B------:R-:W-:Y:S01]  /*be50*/  STL [R1+0x434], R124 ;  /* 0x0004347c01007387 */ /* 0x000fe20000100800 */
[----:B----4-:R-:W-:-:S05]  /*be60*/  IMAD.X R108, R108, 0x1, R20, P4 ;  /* 0x000000016c6c7824 */ /* 0x010fca00020e0614 */
[----:B------:R0:W-:Y:S04]  /*be70*/  STL [R1+0x42c], R108 ;  /* 0x00042c6c01007387 */ /* 0x0001e80000100800 */
[----:B0-----:R-:W4:Y:S01]  /*be80*/  LDL.LU R108, [R1+0x40c] ;  /* 0x00040c00016c7983 */ /* 0x001f220000300800 */
[----:B------:R-:W-:-:S05]  /*be90*/  IADD3 R117, P4, R117, R21, RZ ;  /* 0x0000001575757210 */ /* 0x000fca0007f9e0ff */
[----:B------:R0:W-:Y:S01]  /*bea0*/  STL [R1+0x400], R117 ;  /* 0x0004007501007387 */ /* 0x0001e20000100800 */
[----:B------:R-:W-:-:S03]  /*beb0*/  IMAD.X R116, R116, 0x1, R20, P5 ;  /* 0x0000000174747824 */ /* 0x000fc600028e0614 */
[----:B0-----:R-:W4:Y:S01]  /*bec0*/  LDL.LU R117, [R1+0x3e0] ;  /* 0x0003e00001757983 */ /* 0x001f220000300800 */
[----:B------:R-:W-:-:S03]  /*bed0*/  IADD3 R106, P5, R106, R21, RZ ;  /* 0x000000156a6a7210 */ /* 0x000fc60007fbe0ff */
[----:B------:R0:W-:Y:S04]  /*bee0*/  STL [R1+0x424], R116 ;  /* 0x0004247401007387 */ /* 0x0001e80000100800 */
[----:B0-----:R-:W4:Y:S01]  /*bef0*/  LDL.LU R116, [R1+0x404] ;  /* 0x0004040001747983 */ /* 0x001f220000300800 */
[----:B------:R-:W-:-:S03]  /*bf00*/  IMAD.X R94, R94, 0x1, R20, P6 ;  /* 0x000000015e5e7824 */ /* 0x000fc600030e0614 */
[----:B------:R-:W4:Y:S04]  /*bf10*/  LDL.LU R93, [R1+0x3d8] ;  /* 0x0003d800015d7983 */ /* 0x000f280000300800 */
[----:B------:R-:W4:Y:S04]  /*bf20*/  LDL.LU R88, [R1+0x3fc] ;  /* 0x0003fc0001587983 */ /* 0x000f280000300800 */
[----:B------:R-:W-:Y:S04]  /*bf30*/  STL [R1+0x3f8], R106 ;  /* 0x0003f86a01007387 */ /* 0x000fe80000100800 */
[----:B------:R-:W4:Y:S04]  /*bf40*/  LDL.LU R89, [R1+0x3d0] ;  /* 0x0003d00001597983 */ /* 0x000f280000300800 */
[----:B------:R0:W-:Y:S04]  /*bf50*/  STL [R1+0x41c], R94 ;  /* 0x00041c5e01007387 */ /* 0x0001e80000100800 */
[----:B------:R-:W4:Y:S04]  /*bf60*/  LDL.LU R111, [R1+0x3f4] ;  /* 0x0003f400016f7983 */ /* 0x000f280000300800 */
[----:B------:R-:W4:Y:S04]  /*bf70*/  LDL.LU R119, [R1+0x3c8] ;  /* 0x0003c80001777983 */ /* 0x000f280000300800 */
[----:B------:R-:W4:Y:S04]  /*bf80*/  LDL.LU R90, [R1+0x3ec] ;  /* 0x0003ec00015a7983 */ /* 0x000f280000300800 */
[----:B------:R-:W4:Y:S04]  /*bf90*/  LDL.LU R112, [R1+0x3c0] ;  /* 0x0003c00001707983 */ /* 0x000f280000300800 */
[----:B0-----:R-:W4:Y:S04]  /*bfa0*/  LDL.LU R94, [R1+0x3e4] ;  /* 0x0003e400015e7983 */ /* 0x001f280000300800 */
[----:B------:R-:W4:Y:S04]  /*bfb0*/  LDL.LU R120, [R1+0x3b8] ;  /* 0x0003b80001787983 */ /* 0x000f280000300800 */
[----:B------:R-:W4:Y:S04]  /*bfc0*/  LDL.LU R91, [R1+0x3dc] ;  /* 0x0003dc00015b7983 */ /* 0x000f280000300800 */
[----:B------:R-:W4:Y:S01]  /*bfd0*/  LDL.LU R113, [R1+0x3b0] ;  /* 0x0003b00001717983 */ /* 0x000f220000300800 */
[----:B--2---:R-:W-:-:S05]  /*bfe0*/  IADD3 R95, P6, R95, R21, RZ ;  /* 0x000000155f5f7210 */ /* 0x004fca0007fde0ff */
[----:B------:R0:W-:Y:S04]  /*bff0*/  STL [R1+0x3f0], R95 ;  /* 0x0003f05f01007387 */ /* 0x0001e80000100800 */
[----:B0-----:R-:W2:Y:S04]  /*c000*/  LDL.LU R95, [R1+0x3d4] ;  /* 0x0003d400015f7983 */ /* 0x001ea80000300800 */
[----:B------:R-:W2:Y:S04]  /*c010*/  LDL.LU R121, [R1+0x39c] ;  /* 0x00039c0001797983 */ /* 0x000ea80000300800 */
[----:B------:R-:W2:Y:S01]  /*c020*/  LDL.LU R92, [R1+0x3cc] ;  /* 0x0003cc00015c7983 */ /* 0x000ea20000300800 */
[----:B---3--:R-:W-:-:S03]  /*c030*/  IMAD.X R110, R110, 0x1, R20, P1 ;  /* 0x000000016e6e7824 */ /* 0x008fc600008e0614 */
[----:B------:R-:W3:Y:S04]  /*c040*/  LDL.LU R114, [R1+0x394] ;  /* 0x0003940001727983 */ /* 0x000ee80000300800 */
[----:B------:R0:W-:Y:S04]  /*c050*/  STL [R1+0x414], R110 ;  /* 0x0004146e01007387 */ /* 0x0001e80000100800 */
[----:B------:R-:W3:Y:S04]  /*c060*/  LDL.LU R122, [R1+0x3c4] ;  /* 0x0003c400017a7983 */ /* 0x000ee80000300800 */
[----:B------:R-:W3:Y:S04]  /*c070*/  LDL.LU R104, [R1+0x38c] ;  /* 0x00038c0001687983 */ /* 0x000ee80000300800 */
[----:B------:R-:W3:Y:S04]  /*c080*/  LDL.LU R115, [R1+0x3bc] ;  /* 0x0003bc0001737983 */ /* 0x000ee80000300800 */
[----:B------:R-:W3:Y:S04]  /*c090*/  LDL.LU R124, [R1+0x384] ;  /* 0x00038400017c7983 */ /* 0x000ee80000300800 */
[----:B0-----:R-:W3:Y:S01]  /*c0a0*/  LDL.LU R110, [R1+0x3b4] ;  /* 0x0003b400016e7983 */ /* 0x001ee20000300800 */
[----:B------:R-:W-:-:S05]  /*c0b0*/  IADD3 R118, P1, R118, R21, RZ ;  /* 0x0000001576767210 */ /* 0x000fca0007f3e0ff */
[----:B------:R0:W-:Y:S04]  /*c0c0*/  STL [R1+0x3e8], R118 ;  /* 0x0003e87601007387 */ /* 0x0001e80000100800 */
[----:B0-----:R-:W3:Y:S01]  /*c0d0*/  LDL.LU R118, [R1+0x37c] ;  /* 0x00037c0001767983 */ /* 0x001ee20000300800 */
        /* <DEDUP_REMOVED lines=8> */
[----:B------:R-:W4:Y:S01]  /*c160*/  LDL.LU R106, [R1+0x398] ;  /* 0x00039800016a7983 */ /* 0x000f220000300800 */
[----:B------:R-:W-:-:S03]  /*c170*/  IMAD.X R88, R88, 0x1, R20, P4 ;  /* 0x0000000158587824 */ /* 0x000fc600020e0614 */
[----:B------:R0:W-:Y:S01]  /*c180*/  STL [R1+0x404], R116 ;  /* 0x0004047401007387 */ /* 0x0001e20000100800 */
[----:B------:R-:W-:-:S03]  /*c190*/  IADD3 R89, P4, R89, R21, RZ ;  /* 0x0000001559597210 */ /* 0x000fc60007f9e0ff */
[----:B0-----:R-:W4:Y:S01]  /*c1a0*/  LDL.LU R116, [R1+0x36c] ;  /* 0x00036c0001747983 */ /* 0x001f220000300800 */
        /* <DEDUP_REMOVED lines=13> */
[----:B------:R-:W-:Y:S04]  /*c280*/  STL [R1+0x3ec], R90 ;  /* 0x0003ec5a01007387 */ /* 0x000fe80000100800 */
[----:B0-----:R-:W4:Y:S04]  /*c290*/  LDL.LU R94, [R1+0x390] ;  /* 0x00039000015e7983 */ /* 0x001f280000300800 */
[----:B------:R-:W-:Y:S04]  /*c2a0*/  STL [R1+0x3c0], R112 ;  /* 0x0003c07001007387 */ /* 0x000fe80000100800 */
[----:B------:R-:W-:Y:S01]  /*c2b0*/  STL [R1+0x3b8], R120 ;  /* 0x0003b87801007387 */ /* 0x000fe20000100800 */
[----:B--2---:R-:W-:-:S05]  /*c2c0*/  IMAD.X R95, R95, 0x1, R20, P3 ;  /* 0x000000015f5f7824 */ /* 0x004fca00018e0614 */
[----:B------:R0:W-:Y:S04]  /*c2d0*/  STL [R1+0x3d4], R95 ;  /* 0x0003d45f01007387 */ /* 0x0001e80000100800 */
[----:B------:R-:W-:Y:S04]  /*c2e0*/  STL [R1+0x3dc], R91 ;  /* 0x0003dc5b01007387 */ /* 0x000fe80000100800 */
[----:B0-----:R-:W2:Y:S01]  /*c2f0*/  LDL.LU R95, [R1+0x364] ;  /* 0x00036400015f7983 */ /* 0x001ea20000300800 */
[-C--:B------:R-:W-:Y:S01]  /*c300*/  IADD3 R113, P2, R113, R21.reuse, RZ ;  /* 0x0000001571717210 */ /* 0x080fe20007f5e0ff */
[----:B------:R-:W-:Y:S01]  /*c310*/  IMAD.X R92, R92, 0x1, R20, P4 ;  /* 0x000000015c5c7824 */ /* 0x000fe200020e0614 */
[----:B------:R-:W-:-:S02]  /*c320*/  IADD3 R121, P3, R121, R21, RZ ;  /* 0x0000001579797210 */ /* 0x000fc40007f7e0ff */
[-C--:B---3--:R-:W-:Y:S01]  /*c330*/  IADD3 R114, P4, R114, R21.reuse, RZ ;  /* 0x0000001572727210 */ /* 0x088fe20007f9e0ff */
[----:B------:R-:W-:Y:S01]  /*c340*/  IMAD.X R122, R122, 0x1, R20, P5 ;  /* 0x000000017a7a7824 */ /* 0x000fe200028e0614 */
        /* <DEDUP_REMOVED lines=8> */
[----:B------:R-:W-:Y:S04]  /*c3d0*/  STL [R1+0x3c4], R122 ;  /* 0x0003c47a01007387 */ /* 0x000fe80000100800 */
[----:B------:R-:W-:Y:S04]  /*c3e0*/  STL [R1+0x38c], R104 ;  /* 0x00038c6801007387 */ /* 0x000fe80000100800 */
[----:B------:R0:W-:Y:S04]  /*c3f0*/  STL [R1+0x3b4], R110 ;  /* 0x0003b46e01007387 */ /* 0x0001e80000100800 */
[----:B------:R-:W-:Y:S04]  /*c400*/  STL [R1+0x3bc], R115 ;  /* 0x0003bc7301007387 */ /* 0x000fe80000100800 */
[----:B0-----:R-:W3:Y:S04]  /*c410*/  LDL.LU R110, [R1+0x388] ;  /* 0x00038800016e7983 */ /* 0x001ee80000300800 */
[----:B------:R-:W-:Y:S01]  /*c420*/  STL [R1+0x384], R124 ;  /* 0x0003847c01007387 */ /* 0x000fe20000100800 */
[----:B------:R-:W-:-:S05]  /*c430*/  IADD3 R118, P1, R118, R21, RZ ;  /* 0x0000001576767210 */ /* 0x000fca0007f3e0ff */
[----:B------:R0:W-:Y:S04]  /*c440*/  STL [R1+0x37c], R118 ;  /* 0x00037c7601007387 */ /* 0x0001e80000100800 */
[----:B0-----:R-:W3:Y:S01]  /*c450*/  LDL.LU R118, [R1+0x35c] ;  /* 0x00035c0001767983 */ /* 0x001ee20000300800 */
[----:B----4-:R-:W-:-:S05]  /*c460*/  IMAD.X R108, R108, 0x1, R20, P2 ;  /* 0x000000016c6c7824 */ /* 0x010fca00010e0614 */
[----:B------:R0:W-:Y:S04]  /*c470*/  STL [R1+0x3a0], R108 ;  /* 0x0003a06c01007387 */ /* 0x0001e80000100800 */
[----:B0-----:R-:W4:Y:S01]  /*c480*/  LDL.LU R108, [R1+0x380] ;  /* 0x00038000016c7983 */ /* 0x001f220000300800 */
[----:B------:R-:W-:Y:S01]  /*c490*/  IADD3 R117, P2, R117, R21, RZ ;  /* 0x0000001575757210 */ /* 0x000fe20007f5e0ff */
[----:B------:R-:W-:-:S04]  /*c4a0*/  IMAD.X R106, R106, 0x1, R20, P3 ;  /* 0x000000016a6a7824 */ /* 0x000fc800018e0614 */
[----:B------:R0:W-:Y:S04]  /*c4b0*/  STL [R1+0x374], R117 ;  /* 0x0003747501007387 */ /* 0x0001e80000100800 */
[----:B0-----:R-:W4:Y:S01]  /*c4c0*/  LDL.LU R117, [R1+0x354] ;  /* 0x0003540001757983 */ /* 0x001f220000300800 */
[----:B------:R-:W-:-:S03]  /*c4d0*/  IADD3 R116, P3, R116, R21, RZ ;  /* 0x0000001574747210 */ /* 0x000fc60007f7e0ff */
[----:B------:R-:W4:Y:S04]  /*c4e0*/  LDL.LU R88, [R1+0x378] ;  /* 0x0003780001587983 */ /* 0x000f280000300800 */
[----:B------:R-:W4:Y:S04]  /*c4f0*/  LDL.LU R89, [R1+0x34c] ;  /* 0x00034c0001597983 */ /* 0x000f280000300800 */
[----:B------:R-:W-:Y:S04]  /*c500*/  STL [R1+0x398], R106 ;  /* 0x0003986a01007387 */ /* 0x000fe80000100800 */
[----:B------:R-:W4:Y:S04]  /*c510*/  LDL.LU R111, [R1+0x370] ;  /* 0x00037000016f7983 */ /* 0x000f280000300800 */
[----:B------:R-:W-:Y:S04]  /*c520*/  STL [R1+0x36c], R116 ;  /* 0x00036c7401007387 */ /* 0x000fe80000100800 */
[----:B------:R-:W4:Y:S04]  /*c530*/  LDL.LU R119, [R1+0x344] ;  /* 0x0003440001777983 */ /* 0x000f280000300800 */
[----:B------:R-:W4:Y:S04]  /*c540*/  LDL.LU R90, [R1+0x368] ;  /* 0x00036800015a7983 */ /* 0x000f280000300800 */
[----:B------:R-:W4:Y:S04]  /*c550*/  LDL.LU R112, [R1+0x33c] ;  /* 0x00033c0001707983 */ /* 0x000f280000300800 */
[----:B------:R-:W4:Y:S01]  /*c560*/  LDL.LU R120, [R1+0x360] ;  /* 0x0003600001787983 */ /* 0x000f220000300800 */
[----:B------:R-:W-:-:S03]  /*c570*/  IMAD.X R94, R94, 0x1, R20, P4 ;  /* 0x000000015e5e7824 */ /* 0x000fc600020e0614 */
[----:B------:R-:W4:Y:S04]  /*c580*/  LDL.LU R91, [R1+0x334] ;  /* 0x00033400015b7983 */ /* 0x000f280000300800 */
[----:B------:R-:W4:Y:S04]  /*c590*/  LDL.LU R113, [R1+0x358] ;  /* 0x0003580001717983 */ /* 0x000f280000300800 */
[----:B------:R-:W4:Y:S04]  /*c5a0*/  LDL.LU R121, [R1+0x32c] ;  /* 0x00032c0001797983 */ /* 0x000f280000300800 */
[----:B------:R-:W4:Y:S04]  /*c5b0*/  LDL.LU R92, [R1+0x350] ;  /* 0x00035000015c7983 */ /* 0x000f280000300800 */
[----:B------:R0:W-:Y:S04]  /*c5c0*/  STL [R1+0x390], R94 ;  /* 0x0003905e01007387 */ /* 0x0001e80000100800 */
[----:B0-----:R-:W4:Y:S04]  /*c5d0*/  LDL.LU R94, [R1+0x324] ;  /* 0x00032400015e7983 */ /* 0x001f280000300800 */
[----:B------:R-:W4:Y:S04]  /*c5e0*/  LDL.LU R114, [R1+0x348] ;  /* 0x0003480001727983 */ /* 0x000f280000300800 */
[----:B------:R-:W4:Y:S04]  /*c5f0*/  LDL.LU R122, [R1+0x31c] ;  /* 0x00031c00017a7983 */ /* 0x000f280000300800 */
[----:B------:R-:W4:Y:S01]  /*c600*/  LDL.LU R104, [R1+0x340] ;  /* 0x0003400001687983 */ /* 0x000f220000300800 */
[----:B--2---:R-:W-:-:S05]  /*c610*/  IADD3 R95, P4, R95, R21, RZ ;  /* 0x000000155f5f7210 */ /* 0x004fca0007f9e0ff */
[----:B------:R0:W-:Y:S04]  /*c620*/  STL [R1+0x364], R95 ;  /* 0x0003645f01007387 */ /* 0x0001e80000100800 */
[----:B------:R-:W2:Y:S04]  /*c630*/  LDL.LU R115, [R1+0x314] ;  /* 0x0003140001737983 */ /* 0x000ea80000300800 */
[----:B------:R-:W2:Y:S04]  /*c640*/  LDL.LU R124, [R1+0x338] ;  /* 0x00033800017c7983 */ /* 0x000ea80000300800 */
[----:B------:R-:W2:Y:S04]  /*c650*/  LDL.LU R106, [R1+0x30c] ;  /* 0x00030c00016a7983 */ /* 0x000ea80000300800 */
[----:B------:R-:W2:Y:S04]  /*c660*/  LDL.LU R116, [R1+0x330] ;  /* 0x0003300001747983 */ /* 0x000ea80000300800 */
[----:B0-----:R-:W2:Y:S01]  /*c670*/  LDL.LU R95, [R1+0x304] ;  /* 0x00030400015f7983 */ /* 0x001ea20000300800 */
[----:B---3--:R-:W-:-:S05]  /*c680*/  IMAD.X R110, R110, 0x1, R20, P5 ;  /* 0x000000016e6e7824 */ /* 0x008fca00028e0614 */
[----:B------:R0:W-:Y:S04]  /*c690*/  STL [R1+0x388], R110 ;  /* 0x0003886e01007387 */ /* 0x0001e80000100800 */
[----:B0-----:R-:W3:Y:S01]  /*c6a0*/  LDL.LU R110, [R1+0x328] ;  /* 0x00032800016e7983 */ /* 0x001ee20000300800 */
        /* <DEDUP_REMOVED lines=26> */
[--C-:B------:R-:W-:Y:S02]  /*c850*/  IMAD.X R92, R92, 0x1, R20.reuse, P6 ;  /* 0x000000015c5c7824 */ /* 0x100fe400030e0614 */
[----:B------:R-:W-:Y:S04]  /*c860*/  STL [R1+0x334], R91 ;  /* 0x0003345b01007387 */ /* 0x000fe80000100800 */
[----:B------:R-:W-:Y:S01]  /*c870*/  STL [R1+0x358], R113 ;  /* 0x0003587101007387 */ /* 0x000fe20000100800 */
[----:B------:R-:W-:Y:S01]  /*c880*/  IADD3 R94, P6, R94, R21, RZ ;  /* 0x000000155e5e7210 */ /* 0x000fe20007fde0ff */
[----:B------:R-:W-:-:S04]  /*c890*/  IMAD.X R114, R114, 0x1, R20, P1 ;  /* 0x0000000172727824 */ /* 0x000fc800008e0614 */
[----:B------:R0:W-:Y:S01]  /*c8a0*/  STL [R1+0x324], R94 ;  /* 0x0003245e01007387 */ /* 0x0001e20000100800 */
[----:B------:R-:W-:-:S03]  /*c8b0*/  IADD3 R122, P1, R122, R21, RZ ;  /* 0x000000157a7a7210 */ /* 0x000fc60007f3e0ff */
[----:B------:R-:W-:Y:S01]  /*c8c0*/  STL [R1+0x32c], R121 ;  /* 0x00032c7901007387 */ /* 0x000fe20000100800 */
[----:B------:R-:W-:-:S03]  /*c8d0*/  IMAD.X R104, R104, 0x1, R20, P2 ;  /* 0x0000000168687824 */ /* 0x000fc600010e0614 */
[----:B0-----:R-:W4:Y:S04]  /*c8e0*/  LDL.LU R94, [R1+0x318] ;  /* 0x00031800015e7983 */ /* 0x001f280000300800 */
[----:B------:R-:W-:Y:S04]  /*c8f0*/  STL [R1+0x350], R92 ;  /* 0x0003505c01007387 */ /* 0x000fe80000100800 */
        /* <DEDUP_REMOVED lines=12> */
[----:B0-----:R-:W2:Y:S04]  /*c9c0*/  LDL.LU R95, [R1+0x2ec] ;  /* 0x0002ec00015f7983 */ /* 0x001ea80000300800 */
[----:B------:R-:W-:Y:S01]  /*c9d0*/  STL [R1+0x330], R116 ;  /* 0x0003307401007387 */ /* 0x000fe20000100800 */
        /* <DEDUP_REMOVED lines=9> */
[----:B------:R-:W-:-:S03]  /*ca70*/  IADD3 R117, P6, R117, R21, RZ ;  /* 0x0000001575757210 */ /* 0x000fc60007fde0ff */
[----:B------:R-:W4:Y:S04]  /*ca80*/  LDL.LU R97, [R1+0x2dc] ;  /* 0x0002dc0001617983 */ /* 0x000f280000300800 */
[----:B------:R-:W4:Y:S04]  /*ca90*/  LDL.LU R93, [R1+0x300] ;  /* 0x00030000015d7983 */ /* 0x000f280000300800 */
[----:B------:R-:W4:Y:S04]  /*caa0*/  LDL.LU R88, [R1+0x2d4] ;  /* 0x0002d40001587983 */ /* 0x000f280000300800 */
[----:B------:R0:W-:Y:S04]  /*cab0*/  STL [R1+0x2f4], R117 ;  /* 0x0002f47501007387 */ /* 0x0001e80000100800 */
        /* <DEDUP_REMOVED lines=10> */
[----:B0-----:R-:W4:Y:S04]  /*cb60*/  LDL.LU R117, [R1+0x2d0] ;  /* 0x0002d00001757983 */ /* 0x001f280000300800 */
[----:B------:R-:W4:Y:S04]  /*cb70*/  LDL.LU R114, [R1+0x2a4] ;  /* 0x0002a40001727983 */ /* 0x000f280000300800 */
[----:B------:R-:W4:Y:S01]  /*cb80*/  LDL.LU R122, [R1+0x2c8] ;  /* 0x0002c800017a7983 */ /* 0x000f220000300800 */
[----:B------:R-:W-:-:S03]  /*cb90*/  IMAD.X R94, R94, 0x1, R20, P1 ;  /* 0x000000015e5e7824 */ /* 0x000fc600008e0614 */
[----:B------:R-:W4:Y:S04]  /*cba0*/  LDL.LU R104, [R1+0x29c] ;  /* 0x00029c0001687983 */ /* 0x000f280000300800 */
[----:B------:R0:W-:Y:S04]  /*cbb0*/  STL [R1+0x318], R94 ;  /* 0x0003185e01007387 */ /* 0x0001e80000100800 */
[----:B------:R-:W4:Y:S04]  /*cbc0*/  LDL.LU R115, [R1+0x2c0] ;  /* 0x0002c00001737983 */ /* 0x000f280000300800 */
[----:B------:R-:W4:Y:S04]  /*cbd0*/  LDL.LU R124, [R1+0x294] ;  /* 0x00029400017c7983 */ /* 0x000f280000300800 */
[----:B------:R-:W4:Y:S04]  /*cbe0*/  LDL.LU R106, [R1+0x2b8] ;  /* 0x0002b800016a7983 */ /* 0x000f280000300800 */
[----:B------:R-:W4:Y:S04]  /*cbf0*/  LDL.LU R116, [R1+0x28c] ;  /* 0x00028c0001747983 */ /* 0x000f280000300800 */
[----:B0-----:R-:W4:Y:S01]  /*cc00*/  LDL.LU R94, [R1+0x2b0] ;  /* 0x0002b000015e7983 */ /* 0x001f220000300800 */
[----:B--2---:R-:W-:-:S05]  /*cc10*/  IADD3 R95, P1, R95, R21, RZ ;  /* 0x000000155f5f7210 */ /* 0x004fca0007f3e0ff */
[----:B------:R0:W-:Y:S04]  /*cc20*/  STL [R1+0x2ec], R95 ;  /* 0x0002ec5f01007387 */ /* 0x0001e80000100800 */
[----:B0-----:R-:W2:Y:S01]  /*cc30*/  LDL.LU R95, [R1+0x284] ;  /* 0x00028400015f7983 */ /* 0x001ea20000300800 */
[----:B---3--:R-:W-:-:S05]  /*cc40*/  IMAD.X R110, R110, 0x1, R20, P2 ;  /* 0x000000016e6e7824 */ /* 0x008fca00010e0614 */
[----:B------:R0:W-:Y:S04]  /*cc50*/  STL [R1+0x310], R110 ;  /* 0x0003106e01007387 */ /* 0x0001e80000100800 */
[----:B0-----:R-:W3:Y:S01]  /*cc60*/  LDL.LU R110, [R1+0x2a8] ;  /* 0x0002a800016e7983 */ /* 0x001ee20000300800 */
[----:B------:R-:W-:-:S05]  /*cc70*/  IADD3 R118, P2, R118, R21, RZ ;  /* 0x0000001576767210 */ /* 0x000fca0007f5e0ff */
[----:B------:R0:W-:Y:S04]  /*cc80*/  STL [R1+0x2e4], R118 ;  /* 0x0002e47601007387 */ /* 0x0001e80000100800 */
[----:B0-----:R-:W3:Y:S01]  /*cc90*/  LDL.LU R118, [R1+0x27c] ;  /* 0x00027c0001767983 */ /* 0x001ee20000300800 */
[----:B----4-:R-:W-:Y:S01]  /*cca0*/  IMAD.X R108, R108, 0x1, R20, P3 ;  /* 0x000000016c6c7824 */ /* 0x010fe200018e0614 */
[----:B------:R-:W-:-:S04]  /*ccb0*/  IADD3 R97, P3, R97, R21, RZ ;  /* 0x0000001561617210 */ /* 0x000fc80007f7e0ff */
[----:B------:R0:W-:Y:S01]  /*ccc0*/  STL [R1+0x308], R108 ;  /* 0x0003086c01007387 */ /* 0x0001e20000100800 */
[--C-:B------:R-:W-:Y:S01]  /*ccd0*/  IMAD.X R93, R93, 0x1, R20.reuse, P4 ;  /* 0x000000015d5d7824 */ /* 0x100fe200020e0614 */
[----:B------:R-:W-:Y:S02]  /*cce0*/  IADD3 R88, P4, R88, R21, RZ ;  /* 0x0000001558587210 */ /* 0x000fe40007f9e0ff */
        /* <DEDUP_REMOVED lines=40> */
[----:B------:R0:W-:Y:S04]  /*cf70*/  STL [R1+0x2b0], R94 ;  /* 0x0002b05e01007387 */ /* 0x0001e80000100800 */
[----:B------:R-:W-:Y:S04]  /*cf80*/  STL [R1+0x2b8], R106 ;  /* 0x0002b86a01007387 */ /* 0x000fe80000100800 */
[----:B0-----:R-:W4:Y:S04]  /*cf90*/  LDL.LU R94, [R1+0x298] ;  /* 0x00029800015e7983 */ /* 0x001f280000300800 */
[----:B------:R-:W-:Y:S01]  /*cfa0*/  STL [R1+0x28c], R116 ;  /* 0x00028c7401007387 */ /* 0x000fe20000100800 */
        /* <DEDUP_REMOVED lines=8> */
[----:B0-----:R-:W3:Y:S04]  /*d030*/  LDL.LU R118, [R1+0x264] ;  /* 0x0002640001767983 */ /* 0x001ee80000300800 */
[----:B------:R-:W3:Y:S04]  /*d040*/  LDL.LU R97, [R1+0x288] ;  /* 0x0002880001617983 */ /* 0x000ee80000300800 */
[----:B------:R-:W3:Y:S04]  /*d050*/  LDL.LU R93, [R1+0x25c] ;  /* 0x00025c00015d7983 */ /* 0x000ee80000300800 */
[----:B------:R-:W3:Y:S01]  /*d060*/  LDL.LU R88, [R1+0x280] ;  /* 0x0002800001587983 */ /* 0x000ee20000300800 */
[----:B----4-:R-:W-:-:S05]  /*d070*/  IMAD.X R108, R108, 0x1, R20, P4 ;  /* 0x000000016c6c7824 */ /* 0x010fca00020e0614 */
        /* <DEDUP_REMOVED lines=16> */
[----:B------:R1:W-:Y:S04]  /*d180*/  STL [R1+0x274], R117 ;  /* 0x0002747501007387 */ /* 0x0003e80000100800 */
[----:B------:R-:W4:Y:S04]  /*d190*/  LDL.LU R124, [R1+0x21c] ;  /* 0x00021c00017c7983 */ /* 0x000f280000300800 */
[----:B------:R-:W4:Y:S04]  /*d1a0*/  LDL.LU R106, [R1+0x240] ;  /* 0x00024000016a7983 */ /* 0x000f280000300800 */
[----:B------:R-:W4:Y:S04]  /*d1b0*/  LDL.LU R116, [R1+0x214] ;  /* 0x0002140001747983 */ /* 0x000f280000300800 */
[----:B0-----:R-:W4:Y:S04]  /*d1c0*/  LDL.LU R108, [R1+0x238] ;  /* 0x00023800016c7983 */ /* 0x001f280000300800 */
[----:B-1----:R-:W4:Y:S01]  /*d1d0*/  LDL.LU R117, [R1+0x20c] ;  /* 0x00020c0001757983 */ /* 0x002f220000300800 */
[----:B------:R-:W-:-:S05]  /*d1e0*/  IMAD.X R94, R94, 0x1, R20, P5 ;  /* 0x000000015e5e7824 */ /* 0x000fca00028e0614 */
[----:B------:R0:W-:Y:S04]  /*d1f0*/  STL [R1+0x298], R94 ;  /* 0x0002985e01007387 */ /* 0x0001e80000100800 */
[----:B0-----:R-:W4:Y:S01]  /*d200*/  LDL.LU R94, [R1+0x230] ;  /* 0x00023000015e7983 */ /* 0x001f220000300800 */
[----:B--2---:R-:W-:-:S05]  /*d210*/  IADD3 R95, P5, R95, R21, RZ ;  /* 0x000000155f5f7210 */ /* 0x004fca0007fbe0ff */
[----:B------:R0:W-:Y:S04]  /*d220*/  STL [R1+0x26c], R95 ;  /* 0x00026c5f01007387 */ /* 0x0001e80000100800 */
[----:B0-----:R-:W2:Y:S01]  /*d230*/  LDL.LU R95, [R1+0x204] ;  /* 0x00020400015f7983 */ /* 0x001ea20000300800 */
[----:B---3--:R-:W-:-:S05]  /*d240*/  IMAD.X R110, R110, 0x1, R20, P6 ;  /* 0x000000016e6e7824 */ /* 0x008fca00030e0614 */
[----:B------:R0:W-:Y:S04]  /*d250*/  STL [R1+0x290], R110 ;  /* 0x0002906e01007387 */ /* 0x0001e80000100800 */
[----:B0-----:R-:W3:Y:S01]  /*d260*/  LDL.LU R110, [R1+0x228] ;  /* 0x00022800016e7983 */ /* 0x001ee20000300800 */
[----:B------:R-:W-:Y:S01]  /*d270*/  IADD3 R118, P6, R118, R21, RZ ;  /* 0x0000001576767210 */ /* 0x000fe20007fde0ff */
[----:B------:R-:W-:-:S04]  /*d280*/  IMAD.X R97, R97, 0x1, R20, P1 ;  /* 0x0000000161617824 */ /* 0x000fc800008e0614 */
[----:B------:R0:W-:Y:S01]  /*d290*/  STL [R1+0x264], R118 ;  /* 0x0002647601007387 */ /* 0x0001e20000100800 */
[-C--:B------:R-:W-:Y:S01]  /*d2a0*/  IADD3 R93, P1, R93, R21.reuse, RZ ;  /* 0x000000155d5d7210 */ /* 0x080fe20007f3e0ff */
[----:B------:R-:W-:Y:S02]  /*d2b0*/  IMAD.X R88, R88, 0x1, R20, P2 ;  /* 0x0000000158587824 */ /* 0x000fe400010e0614 */
[----:B0-----:R-:W3:Y:S04]  /*d2c0*/  LDL.LU R118, [R1+0x1fc] ;  /* 0x0001fc0001767983 */ /* 0x001ee80000300800 */
[----:B------:R-:W-:Y:S01]  /*d2d0*/  STL [R1+0x288], R97 ;  /* 0x0002886101007387 */ /* 0x000fe20000100800 */
[----:B----4-:R-:W-:-:S03]  /*d2e0*/  IADD3 R89, P2, R89, R21, RZ ;  /* 0x0000001559597210 */ /* 0x010fc60007f5e0ff */
        /* <DEDUP_REMOVED lines=38> */
[----:B------:R-:W-:-:S05]  /*d550*/  IMAD.X R94, R94, 0x1, R20, P6 ;  /* 0x000000015e5e7824 */ /* 0x000fca00030e0614 */
[----:B------:R0:W-:Y:S04]  /*d560*/  STL [R1+0x230], R94 ;  /* 0x0002305e01007387 */ /* 0x0001e80000100800 */
[----:B------:R-:W-:Y:S04]  /*d570*/  STL [R1+0x20c], R117 ;  /* 0x00020c7501007387 */ /* 0x000fe80000100800 */
[----:B0-----:R-:W4:Y:S01]  /*d580*/  LDL.LU R94, [R1+0x220] ;  /* 0x00022000015e7983 */ /* 0x001f220000300800 */
[----:B------:R-:W-:-:S04]  /*d590*/  USHF.L.U32 UR4, UR40, 0x8, URZ ;  /* 0x0000000828047899 */ /* 0x000fc8000800063f */
[----:B------:R-:W-:-:S04]  /*d5a0*/  ULOP3.LUT UR4, UR4, 0xc00, URZ, 0xc0, !UPT ;  /* 0x00000c0004047892 */ /* 0x000fc8000f8ec03f */
[----:B------:R-:W-:Y:S01]  /*d5b0*/  ULEA.HI UR4, UR12, UR4, URZ, 0x1c ;  /* 0x000000040c047291 */ /* 0x000fe2000f8fe03f */
[----:B------:R-:W-:-:S03]  /*d5c0*/  WARPGROUP.ARRIVE ;  /* 0x00000000000079c5 */ /* 0x000fc60000000000 */
[----:B------:R-:W-:Y:S01]  /*d5d0*/  ULOP3.LUT UR8, UR4, 0x3fff, URZ, 0xc0, !UPT ;  /* 0x00003fff04087892 */ /* 0x000fe2000f8ec03f */
[----:B------:R-:W-:-:S08]  /*d5e0*/  UMOV UR9, 0x40000040 ;  /* 0x4000004000097882 */ /* 0x000fd00000000000 */
[----:B------:R-:W-:Y:S01]  /*d5f0*/  HGMMA.64x64x16.F32.BF16 R56, gdesc[UR8].tnspA, R56 ;  /* 0x20e00000083879f0 */ /* 0x000fe20008701838 */
[----:B--2---:R-:W-:-:S05]  /*d600*/  IADD3 R95, P6, R95, R21, RZ ;  /* 0x000000155f5f7210 */ /* 0x004fca0007fde0ff */
[----:B------:R0:W-:Y:S04]  /*d610*/  STL [R1+0x204], R95 ;  /* 0x0002045f01007387 */ /* 0x0001e80000100800 */
[----:B0-----:R-:W2:Y:S01]  /*d620*/  LDL.LU R95, [R1+0x1f4] ;  /* 0x0001f400015f7983 */ /* 0x001ea20000300800 */
[----:B------:R-:W-:Y:S01]  /*d630*/  UIADD3 UR8, UP0, UR8, 0x80, URZ ;  /* 0x0000008008087890 */ /* 0x000fe2000ff1e03f */
[----:B------:R-:W-:-:S03]  /*d640*/  UMOV UR4, URZ ;  /* 0x0000003f00047c82 */ /* 0x000fc60008000000 */
[----:B------:R-:W-:-:S03]  /*d650*/  UIADD3.X UR5, UR4, 0x40000040, URZ, UP0, !UPT ;  /* 0x4000004004057890 */ /* 0x000fc600087fe43f */
[----:B------:R-:W-:-:S06]  /*d660*/  UMOV UR4, UR8 ;  /* 0x0000000800047c82 */ /* 0x000fcc0008000000 */
[----:B------:R-:W-:Y:S01]  /*d670*/  HGMMA.64x64x16.F32.BF16 R56, gdesc[UR4].tnspA, R56 ;  /* 0x20e00000043879f0 */ /* 0x000fe20008701838 */
[----:B------:R-:W-:Y:S01]  /*d680*/  UIADD3.64 UR36, UR4, 0x80, URZ ;  /* 0x0000008004247897 */ /* 0x000fe2000fffe03f */
[----:B---3--:R-:W-:-:S05]  /*d690*/  IMAD.X R110, R110, 0x1, R20, P1 ;  /* 0x000000016e6e7824 */ /* 0x008fca00008e0614 */
[----:B------:R0:W-:Y:S04]  /*d6a0*/  STL [R1+0x228], R110 ;  /* 0x0002286e01007387 */ /* 0x0001e80000100800 */
[----:B0-----:R-:W3:Y:S04]  /*d6b0*/  LDL.LU R110, [R1+0x218] ;  /* 0x00021800016e7983 */ /* 0x001ee80000300800 */
[----:B------:R-:W3:Y:S01]  /*d6c0*/  LDL.LU R103, [R1+0x1ec] ;  /* 0x0001ec0001677983 */ /* 0x000ee20000300800 */
[----:B------:R-:W-:-:S03]  /*d6d0*/  IADD3 R118, P1, R118, R21, RZ ;  /* 0x0000001576767210 */ /* 0x000fc60007f3e0ff */
[----:B------:R-:W3:Y:S04]  /*d6e0*/  LDL.LU R107, [R1+0x210] ;  /* 0x00021000016b7983 */ /* 0x000ee80000300800 */
[----:B------:R-:W3:Y:S04]  /*d6f0*/  LDL.LU R97, [R1+0x1e4] ;  /* 0x0001e40001617983 */ /* 0x000ee80000300800 */
        /* <DEDUP_REMOVED lines=10> */
[----:B------:R-:W3:Y:S01]  /*d7a0*/  LDL.LU R113, [R1+0x1bc] ;  /* 0x0001bc0001717983 */ /* 0x000ee20000300800 */
[----:B------:R-:W-:Y:S03]  /*d7b0*/  HGMMA.64x64x16.F32.BF16 R56, gdesc[UR36].tnspA, R56 ;  /* 0x20e00000243879f0 */ /* 0x000fe60008701838 */
        /* <DEDUP_REMOVED lines=12> */
[----:B------:R-:W-:-:S09]  /*d880*/  UIADD3.64 UR32, UR4, 0x100, URZ ;  /* 0x0000010004207897 */ /* 0x000fd2000fffe03f */
[----:B------:R-:W-:Y:S01]  /*d890*/  HGMMA.64x64x16.F32.BF16 R56, gdesc[UR32].tnspA, R56 ;  /* 0x20e00000203879f0 */ /* 0x000fe20008701838 */
[----:B----4-:R-:W-:-:S05]  /*d8a0*/  IMAD.X R94, R94, 0x1, R20, P2 ;  /* 0x000000015e5e7824 */ /* 0x010fca00010e0614 */
[----:B------:R0:W-:Y:S04]  /*d8b0*/  STL [R1+0x220], R94 ;  /* 0x0002205e01007387 */ /* 0x0001e80000100800 */
[----:B0-----:R-:W4:Y:S01]  /*d8c0*/  LDL.LU R94, [R1+0x1b0] ;  /* 0x0001b000015e7983 */ /* 0x001f220000300800 */
[----:B------:R-:W-:-:S09]  /*d8d0*/  UIADD3.64 UR28, UR4, 0x180, URZ ;  /* 0x00000180041c7897 */ /* 0x000fd2000fffe03f */
[----:B------:R-:W-:Y:S01]  /*d8e0*/  HGMMA.64x64x16.F32.BF16 R56, gdesc[UR28].tnspA, R56 ;  /* 0x20e000001c3879f0 */ /* 0x000fe20008701838 */
[----:B--2---:R-:W-:-:S05]  /*d8f0*/  IADD3 R95, P2, R95, R21, RZ ;  /* 0x000000155f5f7210 */ /* 0x004fca0007f5e0ff */
[----:B------:R0:W-:Y:S04]  /*d900*/  STL [R1+0x1f4], R95 ;  /* 0x0001f45f01007387 */ /* 0x0001e80000100800 */
[----:B0-----:R-:W2:Y:S01]  /*d910*/  LDL.LU R95, [R1+0x184] ;  /* 0x00018400015f7983 */ /* 0x001ea20000300800 */
[----:B------:R-:W-:-:S09]  /*d920*/  UIADD3.64 UR24, UR4, 0x200, URZ ;  /* 0x0000020004187897 */ /* 0x000fd2000fffe03f */
[----:B------:R-:W-:Y:S01]  /*d930*/  HGMMA.64x64x16.F32.BF16 R56, gdesc[UR24].tnspA, R56 ;  /* 0x20e00000183879f0 */ /* 0x000fe20008701838 */
[----:B------:R-:W-:Y:S01]  /*d940*/  UIADD3.64 UR20, UR4, 0x280, URZ ;  /* 0x0000028004147897 */ /* 0x000fe2000fffe03f */
[----:B---3--:R-:W-:Y:S01]  /*d950*/  IMAD.X R110, R110, 0x1, R20, P3 ;  /* 0x000000016e6e7824 */ /* 0x008fe200018e0614 */
[----:B------:R-:W-:-:S04]  /*d960*/  IADD3 R103, P3, R103, R21, RZ ;  /* 0x0000001567677210 */ /* 0x000fc80007f7e0ff */
[----:B------:R0:W-:Y:S01]  /*d970*/  STL [R1+0x218], R110 ;  /* 0x0002186e01007387 */ /* 0x0001e20000100800 */
[--C-:B------:R-:W-:Y:S01]  /*d980*/  IMAD.X R107, R107, 0x1, R20.reuse, P4 ;  /* 0x000000016b6b7824 */ /* 0x100fe200020e0614 */
[----:B------:R-:W-:Y:S02]  /*d990*/  IADD3 R97, P4, R97, R21, RZ ;  /* 0x0000001561617210 */ /* 0x000fe40007f9e0ff */
[----:B0-----:R-:W3:Y:S04]  /*d9a0*/  LDL.LU R110, [R1+0x1a8] ;  /* 0x0001a800016e7983 */ /* 0x001ee80000300800 */
        /* <DEDUP_REMOVED lines=9> */
[--C-:B------:R-:W-:Y:S01]  /*da40*/  IMAD.X R119, R119, 0x1, R20.reuse, P1 ;  /* 0x0000000177777824 */ /* 0x100fe200008e0614 */
[----:B------:R-:W-:Y:S01]  /*da50*/  HGMMA.64x64x16.F32.BF16 R56, gdesc[UR20].tnspA, R56 ;  /* 0x20e00000143879f0 */ /* 0x000fe20008701838 */
[-C--:B------:R-:W-:Y:S01]  /*da60*/  IADD3 R90, P1, R90, R21.reuse, RZ ;  /* 0x000000155a5a7210 */ /* 0x080fe20007f3e0ff */
[--C-:B------:R-:W-:Y:S01]  /*da70*/  IMAD.X R112, R112, 0x1, R20.reuse, P2 ;  /* 0x0000000170707824 */ /* 0x100fe200010e0614 */
[----:B------:R-:W-:Y:S01]  /*da80*/  STL [R1+0x200], R89 ;  /* 0x0002005901007387 */ /* 0x000fe20000100800 */
[-C--:B------:R-:W-:Y:S01]  /*da90*/  IADD3 R120, P2, R120, R21.reuse, RZ ;  /* 0x0000001578787210 */ /* 0x080fe20007f5e0ff */
[--C-:B------:R-:W-:Y:S01]  /*daa0*/  IMAD.X R91, R91, 0x1, R20.reuse, P3 ;  /* 0x000000015b5b7824 */ /* 0x100fe200018e0614 */
[-C--:B------:R-:W-:Y:S01]  /*dab0*/  IADD3 R113, P3, R113, R21.reuse, RZ ;  /* 0x0000001571717210 */ /* 0x080fe20007f7e0ff */
[----:B------:R-:W-:Y:S01]  /*dac0*/  STL [R1+0x1d4], R111 ;  /* 0x0001d46f01007387 */ /* 0x000fe20000100800 */
[----:B------:R-:W-:Y:S01]  /*dad0*/  IMAD.X R121, R121, 0x1, R20, P4 ;  /* 0x0000000179797824 */ /* 0x000fe200020e0614 */
[----:B------:R-:W-:-:S02]  /*dae0*/  IADD3 R92, P4, R92, R21, RZ ;  /* 0x000000155c5c7210 */ /* 0x000fc40007f9e0ff */
        /* <DEDUP_REMOVED lines=15> */
[----:B------:R-:W-:Y:S01]  /*dbe0*/  IMAD.X R117, R117, 0x1, R20, P3 ;  /* 0x0000000175757824 */ /* 0x000fe200018e0614 */
[-C--:B------:R-:W-:Y:S02]  /*dbf0*/  IADD3 R118, P3, R118, R21.reuse, RZ ;  /* 0x0000001576767210 */ /* 0x080fe40007f7e0ff */
[----:B------:R-:W-:Y:S01]  /*dc00*/  STL [R1+0x1d8], R114 ;  /* 0x0001d87201007387 */ /* 0x000fe20000100800 */
[----:B------:R-:W-:-:S03]  /*dc10*/  IADD3 R108, P2, R108, R21, RZ ;  /* 0x000000156c6c7210 */ /* 0x000fc60007f5e0ff */
[----:B------:R-:W-:Y:S04]  /*dc20*/  STL [R1+0x1ac], R122 ;  /* 0x0001ac7a01007387 */ /* 0x000fe80000100800 */
[----:B------:R-:W-:Y:S04]  /*dc30*/  STL [R1+0x1d0], R104 ;  /* 0x0001d06801007387 */ /* 0x000fe80000100800 */
[----:B------:R-:W-:Y:S04]  /*dc40*/  STL [R1+0x1a4], R115 ;  /* 0x0001a47301007387 */ /* 0x000fe80000100800 */
[----:B------:R-:W-:Y:S04]  /*dc50*/  STL [R1+0x1c8], R124 ;  /* 0x0001c87c01007387 */ /* 0x000fe80000100800 */
[----:B------:R-:W-:Y:S04]  /*dc60*/  STL [R1+0x19c], R106 ;  /* 0x00019c6a01007387 */ /* 0x000fe80000100800 */
[----:B------:R-:W-:Y:S04]  /*dc70*/  STL [R1+0x1c0], R116 ;  /* 0x0001c07401007387 */ /* 0x000fe80000100800 */
[----:B------:R0:W-:Y:S04]  /*dc80*/  STL [R1+0x18c], R118 ;  /* 0x00018c7601007387 */ /* 0x0001e80000100800 */
[----:B------:R-:W-:Y:S01]  /*dc90*/  STL [R1+0x194], R108 ;  /* 0x0001946c01007387 */ /* 0x000fe20000100800 */
[----:B----4-:R-:W-:-:S03]  /*dca0*/  IMAD.X R94, R94, 0x1, R20, P4 ;  /* 0x000000015e5e7824 */ /* 0x010fc600020e0614 */
[----:B0-----:R-:W4:Y:S04]  /*dcb0*/  LDL.LU R118, [R1+0x17c] ;  /* 0x00017c0001767983 */ /* 0x001f280000300800 */
[----:B------:R-:W-:Y:S04]  /*dcc0*/  STL [R1+0x1b8], R117 ;  /* 0x0001b87501007387 */ /* 0x000fe80000100800 */
[----:B------:R0:W-:Y:S04]  /*dcd0*/  STL [R1+0x1b0], R94 ;  /* 0x0001b05e01007387 */ /* 0x0001e80000100800 */
[----:B0-----:R-:W4:Y:S01]  /*dce0*/  LDL.LU R94, [R1+0x1a0] ;  /* 0x0001a000015e7983 */ /* 0x001f220000300800 */
[----:B------:R-:W-:-:S02]  /*dcf0*/  UIADD3.64 UR16, UR4, 0x300, URZ ;  /* 0x0000030004107897 */ /* 0x000fc4000fffe03f */
[----:B------:R-:W-:-:S07]  /*dd00*/  UIADD3.64 UR8, UR4, 0xf80, URZ ;  /* 0x00000f8004087897 */ /* 0x000fce000fffe03f */
[----:B------:R-:W-:Y:S04]  /*dd10*/  HGMMA.64x64x16.F32.BF16 R56, gdesc[UR16].tnspA, R56 ;  /* 0x20e00000103879f0 */ /* 0x000fe80008701838 */
[----:B------:R-:W-:Y:S01]  /*dd20*/  HGMMA.64x64x16.F32.BF16 R24, gdesc[UR8].tnspA, R24 ;  /* 0x20e00000081879f0 */ /* 0x000fe20008701818 */
[----:B------:R-:W-:Y:S01]  /*dd30*/  UIADD3.64 UR44, UR4, 0x1000, URZ ;  /* 0x00001000042c7897 */ /* 0x000fe2000fffe03f */
[----:B--2---:R-:W-:-:S05]  /*dd40*/  IADD3 R95, P4, R95, R21, RZ ;  /* 0x000000155f5f7210 */ /* 0x004fca0007f9e0ff */
[----:B------:R0:W-:Y:S04]  /*dd50*/  STL [R1+0x184], R95 ;  /* 0x0001845f01007387 */ /* 0x0001e80000100800 */
[----:B0-----:R-:W2:Y:S01]  /*dd60*/  LDL.LU R95, [R1+0x174] ;  /* 0x00017400015f7983 */ /* 0x001ea20000300800 */
[----:B------:R-:W-:Y:S01]  /*dd70*/  UMOV UR46, UR6 ;  /* 0x00000006002e7c82 */ /* 0x000fe20008000000 */
[----:B------:R-:W-:Y:S02]  /*dd80*/  UMOV UR47, UR7 ;  /* 0x00000007002f7c82 */ /* 0x000fe40008000000 */
[----:B------:R-:W-:Y:S01]  /*dd90*/  HGMMA.64x64x16.F32.BF16 R24, gdesc[UR44].tnspA, R24 ;  /* 0x20e000002c1879f0 */ /* 0x000fe20008701818 */
[----:B------:R-:W-:Y:S01]  /*dda0*/  UIADD3.64 UR36, UR4, 0x1080, URZ ;  /* 0x0000108004247897 */ /* 0x000fe2000fffe03f */
[----:B------:R-:W2:Y:S01]  /*ddb0*/  LDL.LU R103, [R1+0x198] ;  /* 0x0001980001677983 */ /* 0x000ea20000300800 */
[----:B------:R-:W-:-:S03]  /*ddc0*/  UIADD3.64 UR32, UR4, 0x1100, URZ ;  /* 0x0000110004207897 */ /* 0x000fc6000fffe03f */
[----:B------:R-:W2:Y:S04]  /*ddd0*/  LDL.LU R107, [R1+0x16c] ;  /* 0x00016c00016b7983 */ /* 0x000ea80000300800 */
[----:B------:R-:W2:Y:S01]  /*dde0*/  LDL.LU R97, [R1+0x190] ;  /* 0x0001900001617983 */ /* 0x000ea20000300800 */
[----:B------:R-:W-:Y:S01]  /*ddf0*/  HGMMA.64x64x16.F32.BF16 R24, gdesc[UR36].tnspA, R24 ;  /* 0x20e00000241879f0 */ /* 0x000fe20008701818 */
[----:B---3--:R-:W-:-:S05]  /*de00*/  IMAD.X R110, R110, 0x1, R20, P5 ;  /* 0x000000016e6e7824 */ /* 0x008fca00028e0614 */
        /* <DEDUP_REMOVED lines=18> */
[----:B------:R-:W3:Y:S01]  /*df30*/  LDL.LU R124, [R1+0x110] ;  /* 0x00011000017c7983 */ /* 0x000ee20000300800 */
[----:B----4-:R-:W-:-:S03]  /*df40*/  IADD3 R118, P5, R118, R21, RZ ;  /* 0x0000001576767210 */ /* 0x010fc60007fbe0ff */
[----:B------:R-:W4:Y:S04]  /*df50*/  LDL.LU R106, [R1+0x148] ;  /* 0x00014800016a7983 */ /* 0x000f280000300800 */
[----:B------:R-:W4:Y:S04]  /*df60*/  LDL.LU R116, [R1+0xd4] ;  /* 0x0000d40001747983 */ /* 0x000f280000300800 */
[----:B------:R-:W4:Y:S01]  /*df70*/  LDL.LU R108, [R1+0x140] ;  /* 0x00014000016c7983 */ /* 0x000f220000300800 */
[----:B------:R-:W-:-:S03]  /*df80*/  IMAD.X R94, R94, 0x1, R20, P6 ;  /* 0x000000015e5e7824 */ /* 0x000fc600030e0614 */
[----:B------:R-:W4:Y:S04]  /*df90*/  LDL.LU R117, [R1+0x98] ;  /* 0x0000980001757983 */ /* 0x000f280000300800 */
[----:B0-----:R-:W4:Y:S04]  /*dfa0*/  LDL.LU R110, [R1+0x138] ;  /* 0x00013800016e7983 */ /* 0x001f280000300800 */
[----:B------:R0:W-:Y:S04]  /*dfb0*/  STL [R1+0x17c], R118 ;  /* 0x00017c7601007387 */ /* 0x0001e80000100800 */
[----:B0-----:R-:W4:Y:S04]  /*dfc0*/  LDL.LU R118, [R1+0x130] ;  /* 0x0001300001767983 */ /* 0x001f280000300800 */
[----:B------:R0:W-:Y:S04]  /*dfd0*/  STL [R1+0x1a0], R94 ;  /* 0x0001a05e01007387 */ /* 0x0001e80000100800 */
[----:B0-----:R-:W4:Y:S01]  /*dfe0*/  LDL.LU R94, [R1+0x128] ;  /* 0x00012800015e7983 */ /* 0x001f220000300800 */
[----:B------:R-:W-:-:S09]  /*dff0*/  UIADD3.64 UR28, UR4, 0x1180, URZ ;  /* 0x00001180041c7897 */ /* 0x000fd2000fffe03f */
[----:B------:R-:W-:Y:S01]  /*e000*/  HGMMA.64x64x16.F32.BF16 R24, gdesc[UR28].tnspA, R24 ;  /* 0x20e000001c1879f0 */ /* 0x000fe20008701818 */
[----:B--2---:R-:W-:-:S05]  /*e010*/  IADD3 R95, P6, R95, UR41, RZ ;  /* 0x000000295f5f7c10 */ /* 0x004fca000ffde0ff */
[----:B------:R0:W-:Y:S04]  /*e020*/  STL [R1+0x174], R95 ;  /* 0x0001745f01007387 */ /* 0x0001e80000100800 */
[----:B0-----:R-:W2:Y:S01]  /*e030*/  LDL.LU R95, [R1+0xfc] ;  /* 0x0000fc00015f7983 */ /* 0x001ea20000300800 */
[----:B------:R-:W-:-:S09]  /*e040*/  UIADD3.64 UR24, UR4, 0x1200, URZ ;  /* 0x0000120004187897 */ /* 0x000fd2000fffe03f */
[----:B------:R-:W-:Y:S01]  /*e050*/  HGMMA.64x64x16.F32.BF16 R24, gdesc[UR24].tnspA, R24 ;  /* 0x20e00000181879f0 */ /* 0x000fe20008701818 */
[----:B------:R-:W-:Y:S02]  /*e060*/  UIADD3.64 UR20, UR4, 0x1280, URZ ;  /* 0x0000128004147897 */ /* 0x000fe4000fffe03f */
[----:B------:R-:W-:-:S07]  /*e070*/  UIADD3.64 UR16, UR4, 0x1300, URZ ;  /* 0x0000130004107897 */ /* 0x000fce000fffe03f */
[----:B------:R-:W-:Y:S01]  /*e080*/  HGMMA.64x64x16.F32.BF16 R24, gdesc[UR20].tnspA, R24 ;  /* 0x20e00000141879f0 */ /* 0x000fe20008701818 */
[--C-:B------:R-:W-:Y:S01]  /*e090*/  IMAD.X R103, R103, 0x1, R20.reuse, P1 ;  /* 0x0000000167677824 */ /* 0x100fe200008e0614 */
[----:B------:R-:W-:Y:S01]  /*e0a0*/  IADD3 R107, P1, R107, UR41, RZ ;  /* 0x000000296b6b7c10 */ /* 0x000fe2000ff3e0ff */
[--C-:B------:R-:W-:Y:S01]  /*e0b0*/  IMAD.X R97, R97, 0x1, R20.reuse, P2 ;  /* 0x0000000161617824 */ /* 0x100fe200010e0614 */
[----:B---3--:R-:W-:Y:S01]  /*e0c0*/  IADD3 R93, P2, R93, UR41, RZ ;  /* 0x000000295d5d7c10 */ /* 0x008fe2000ff5e0ff */
[--C-:B------:R-:W-:Y:S01]  /*e0d0*/  IMAD.X R88, R88, 0x1, R20.reuse, P3 ;  /* 0x0000000158587824 */ /* 0x100fe200018e0614 */
[----:B------:R-:W-:Y:S01]  /*e0e0*/  STL [R1+0x198], R103 ;  /* 0x0001986701007387 */ /* 0x000fe20000100800 */
[----:B------:R-:W-:Y:S01]  /*e0f0*/  IADD3 R89, P3, R89, UR41, RZ ;  /* 0x0000002959597c10 */ /* 0x000fe2000ff7e0ff */
[--C-:B------:R-:W-:Y:S01]  /*e100*/  IMAD.X R111, R111, 0x1, R20.reuse, P4 ;  /* 0x000000016f6f7824 */ /* 0x100fe200020e0614 */
[----:B------:R-:W-:Y:S01]  /*e110*/  IADD3 R119, P4, R119, UR41, RZ ;  /* 0x0000002977777c10 */ /* 0x000fe2000ff9e0ff */
[----:B------:R-:W-:Y:S01]  /*e120*/  STL [R1+0x16c], R107 ;  /* 0x00016c6b01007387 */ /* 0x000fe20000100800 */
[----:B------:R-:W-:-:S03]  /*e130*/  IMAD.X R90, R90, 0x1, R20, P5 ;  /* 0x000000015a5a7824 */ /* 0x000fc600028e0614 */
[----:B------:R-:W-:Y:S01]  /*e140*/  STL [R1+0x190], R97 ;  /* 0x0001906101007387 */ /* 0x000fe20000100800 */
[----:B------:R-:W-:-:S03]  /*e150*/  IADD3 R112, P5, R112, UR41, RZ ;  /* 0x0000002970707c10 */ /* 0x000fc6000ffbe0ff */
[----:B------:R-:W-:Y:S01]  /*e160*/  STL [R1+0x164], R93 ;  /* 0x0001645d01007387 */ /* 0x000fe20000100800 */
[----:B------:R-:W-:-:S03]  /*e170*/  IADD3.X R120, R120, UR13, RZ, P6, !PT ;  /* 0x0000000d78787c10 */ /* 0x000fc6000b7fe4ff */
        /* <DEDUP_REMOVED lines=9> */
[----:B------:R-:W-:Y:S03]  /*e210*/  HGMMA.64x64x16.F32.BF16 R24, gdesc[UR16].tnspA, R24, gsb0 ;  /* 0x20e00000101879f0 */ /* 0x000fe60008001818 */
[----:B------:R-:W-:Y:S01]  /*e220*/  STL [R1+0x14c], R112 ;  /* 0x00014c7001007387 */ /* 0x000fe20000100800 */
[----:B------:R-:W-:Y:S02]  /*e230*/  IADD3 R114, P2, R114, UR41, RZ ;  /* 0x0000002972727c10 */ /* 0x000fe4000ff5e0ff */
[----:B------:R-:W-:Y:S01]  /*e240*/  IADD3.X R122, R122, UR13, RZ, P3, !PT ;  /* 0x0000000d7a7a7c10 */ /* 0x000fe20009ffe4ff */
[----:B------:R-:W-:Y:S01]  /*e250*/  STL [R1+0x170], R120 ;  /* 0x0001707801007387 */ /* 0x000fe20000100800 */
[----:B------:R-:W-:-:S03]  /*e260*/  IADD3 R104, P3, R104, UR41, RZ ;  /* 0x0000002968687c10 */ /* 0x000fc6000ff7e0ff */
[----:B------:R-:W-:Y:S01]  /*e270*/  STL [R1+0x144], R91 ;  /* 0x0001445b01007387 */ /* 0x000fe20000100800 */
[----:B------:R-:W-:-:S03]  /*e280*/  IADD3.X R115, R115, UR13, RZ, P4, !PT ;  /* 0x0000000d73737c10 */ /* 0x000fc6000a7fe4ff */
[----:B------:R-:W-:Y:S01]  /*e290*/  STL [R1+0x168], R113 ;  /* 0x0001687101007387 */ /* 0x000fe20000100800 */
[----:B------:R-:W-:-:S03]  /*e2a0*/  IADD3 R124, P4, R124, UR41, RZ ;  /* 0x000000297c7c7c10 */ /* 0x000fc6000ff9e0ff */
[----:B------:R-:W-:Y:S01]  /*e2b0*/  STL [R1+0x13c], R121 ;  /* 0x00013c7901007387 */ /* 0x000fe20000100800 */
[----:B----4-:R-:W-:-:S03]  /*e2c0*/  IADD3.X R106, R106, UR13, RZ, P5, !PT ;  /* 0x0000000d6a6a7c10 */ /* 0x010fc6000affe4ff */
        /* <DEDUP_REMOVED lines=9> */
[----:B------:R-:W-:-:S03]  /*e360*/  IADD3.X R118, R118, UR13, RZ, P2, !PT ;  /* 0x0000000d76767c10 */ /* 0x000fc600097fe4ff */
[----:B------:R-:W-:Y:S01]  /*e370*/  STL [R1+0x110], R124 ;  /* 0x0001107c01007387 */ /* 0x000fe20000100800 */
[----:B------:R-:W-:-:S03]  /*e380*/  IADD3.X R94, R94, UR13, RZ, P3, !PT ;  /* 0x0000000d5e5e7c10 */ /* 0x000fc60009ffe4ff */
[----:B------:R-:W-:Y:S01]  /*e390*/  STL [R1+0x148], R106 ;  /* 0x0001486a01007387 */ /* 0x000fe20000100800 */
[----:B------:R-:W-:-:S03]  /*e3a0*/  IADD3.X R0, R0, UR13, RZ, P5, !PT ;  /* 0x0000000d00007c10 */ /* 0x000fc6000affe4ff */
[----:B------:R-:W-:Y:S04]  /*e3b0*/  STL [R1+0xd4], R116 ;  /* 0x0000d47401007387 */ /* 0x000fe80000100800 */
[----:B------:R-:W-:Y:S04]  /*e3c0*/  STL [R1+0x140], R108 ;  /* 0x0001406c01007387 */ /* 0x000fe80000100800 */
[----:B------:R-:W-:Y:S04]  /*e3d0*/  STL [R1+0x98], R117 ;  /* 0x0000987501007387 */ /* 0x000fe80000100800 */
[----:B------:R-:W-:Y:S04]  /*e3e0*/  STL [R1+0x138], R110 ;  /* 0x0001386e01007387 */ /* 0x000fe80000100800 */
[----:B------:R-:W-:Y:S01]  /*e3f0*/  STL [R1+0x130], R118 ;  /* 0x0001307601007387 */ /* 0x000fe20000100800 */
[----:B------:R-:W-:-:S03]  /*e400*/  VIADD R22, R22, 0x1 ;  /* 0x0000000116167836 */ /* 0x000fc60000000000 */
[----:B------:R-:W-:Y:S04]  /*e410*/  STL [R1+0x128], R94 ;  /* 0x0001285e01007387 */ /* 0x000fe80000100800 */
[----:B------:R0:W-:Y:S01]  /*e420*/  STL [R1+0xb4], R0 ;  /* 0x0000b40001007387 */ /* 0x0001e20000100800 */
[----:B------:R-:W-:-:S03]  /*e430*/  ISETP.NE.U32.AND P0, PT, R22, R23, PT ;  /* 0x000000171600720c */ /* 0x000fc60003f05070 */
[----:B0-----:R0:W5:Y:S01]  /*e440*/  LDL.LU R0, [R1+0x5a8] ;  /* 0x0005a80001007983 */ /* 0x0011620000300800 */
[----:B------:R-:W-:Y:S02]  /*e450*/  IADD3 R9, P1, R9, UR41, RZ ;  /* 0x0000002909097c10 */ /* 0x000fe4000ff3e0ff */
[----:B------:R-:W-:Y:S02]  /*e460*/  IADD3 R8, P2, R8, UR41, RZ ;  /* 0x0000002908087c10 */ /* 0x000fe4000ff5e0ff */
[----:B------:R-:W-:Y:S01]  /*e470*/  IADD3 R7, P3, R7, UR41, RZ ;  /* 0x0000002907077c10 */ /* 0x000fe2000ff7e0ff */
[----:B------:R-:W-:Y:S02]  /*e480*/  WARPGROUP.DEPBAR.LE gsb0, 0x0 ;  /* 0x00008000000079c5 */ /* 0x000fe40000010000 */
[----:B------:R-:W-:Y:S02]  /*e490*/  IADD3.X R6, R6, UR13, RZ, P6, !PT ;  /* 0x0000000d06067c10 */ /* 0x000fe4000b7fe4ff */
[----:B------:R-:W-:-:S02]  /*e4a0*/  IADD3.X R5, R5, UR13, RZ, P1, !PT ;  /* 0x0000000d05057c10 */ /* 0x000fc40008ffe4ff */
[----:B------:R-:W-:Y:S02]  /*e4b0*/  IADD3.X R4, R4, UR13, RZ, P2, !PT ;  /* 0x0000000d04047c10 */ /* 0x000fe400097fe4ff */
[----:B------:R-:W-:Y:S02]  /*e4c0*/  IADD3.X R3, R3, UR13, RZ, P3, !PT ;  /* 0x0000000d03037c10 */ /* 0x000fe40009ffe4ff */
[----:B--2---:R-:W-:-:S05]  /*e4d0*/  IADD3.X R95, R95, UR13, RZ, P4, !PT ;  /* 0x0000000d5f5f7c10 */ /* 0x004fca000a7fe4ff */
[----:B------:R0:W-:Y:S01]  /*e4e0*/  STL [R1+0xfc], R95 ;  /* 0x0000fc5f01007387 */ /* 0x0001e20000100800 */
[----:B------:R-:W-:Y:S05]  /*e4f0*/  @P0 BRA `(.L_x_2) ;  /* 0xffffff6400740947 */ /* 0x000fea000383ffff */
[----:B------:R-:W-:Y:S02]  /*e500*/  F2FP.BF16.F32.PACK_AB R55, R55, R54 ;  /* 0x000000363737723e */ /* 0x000fe400000010ff */
[----:B------:R-:W-:Y:S02]  /*e510*/  F2FP.BF16.F32.PACK_AB R51, R51, R50 ;  /* 0x000000323333723e */ /* 0x000fe400000010ff */
[----:B------:R-:W-:Y:S02]  /*e520*/  F2FP.BF16.F32.PACK_AB R47, R47, R46 ;  /* 0x0000002e2f2f723e */ /* 0x000fe400000010ff */
[----:B------:R-:W-:Y:S02]  /*e530*/  F2FP.BF16.F32.PACK_AB R43, R43, R42 ;  /* 0x0000002a2b2b723e */ /* 0x000fe400000010ff */
[----:B------:R-:W-:Y:S02]  /*e540*/  F2FP.BF16.F32.PACK_AB R39, R39, R38 ;  /* 0x000000262727723e */ /* 0x000fe400000010ff */
[----:B------:R-:W-:-:S02]  /*e550*/  F2FP.BF16.F32.PACK_AB R31, R31, R30 ;  /* 0x0000001e1f1f723e */ /* 0x000fc400000010ff */
        /* <DEDUP_REMOVED lines=25> */
[----:B------:R-:W-:-:S07]  /*e6f0*/  F2FP.BF16.F32.PACK_AB R24, R57, R56 ;  /* 0x000000383918723e */ /* 0x000fce00000010ff */
.L_x_1:
[----:B------:R-:W2:Y:S01]  /*e700*/  LDL.LU R3, [R1+0x5a4] ;  /* 0x0005a40001037983 */ /* 0x000ea20000300800 */
[----:B------:R-:W-:Y:S01]  /*e710*/  ULDC.64 UR6, c[0x0][0x228] ;  /* 0x00008a0000067ab9 */ /* 0x000fe20000000a00 */
[----:B------:R-:W1:Y:S01]  /*e720*/  S2R R7, SR_TID.X ;  /* 0x0000000000077919 */ /* 0x000e620000002100 */
[C---:B-----5:R-:W-:Y:S01]  /*e730*/  VIADD R4, R0.reuse, 0x2 ;  /* 0x0000000200047836 */ /* 0x060fe20000000000 */
[----:B------:R-:W-:Y:S01]  /*e740*/  ULDC UR4, c[0x0][0x244] ;  /* 0x0000910000047ab9 */ /* 0x000fe20000000800 */
[----:B------:R-:W3:Y:S01]  /*e750*/  LDL.LU R12, [R1+0x5a0] ;  /* 0x0005a000010c7983 */ /* 0x000ee20000300800 */
[----:B------:R-:W-:Y:S02]  /*e760*/  VIADD R6, R0, 0x1 ;  /* 0x0000000100067836 */ /* 0x000fe40000000000 */
[----:B-1----:R-:W-:-:S05]  /*e770*/  IMAD.SHL.U32 R2, R7, 0x10, RZ ;  /* 0x0000001007027824 */ /* 0x002fca00078e00ff */
[----:B------:R-:W-:Y:S01]  /*e780*/  LOP3.LUT R2, R2, 0xf0, RZ, 0xc0, !PT ;  /* 0x000000f002027812 */ /* 0x000fe200078ec0ff */
[----:B------:R-:W-:Y:S01]  /*e790*/  BAR.SYNC.DEFER_BLOCKING 0x0 ;  /* 0x0000000000007b1d */ /* 0x000fe20000010000 */
[----:B--2---:R-:W-:Y:S01]  /*e7a0*/  LOP3.LUT R5, R3, 0x1000, RZ, 0xc0, !PT ;  /* 0x0000100003057812 */ /* 0x004fe200078ec0ff */
[----:B------:R-:W-:-:S03]  /*e7b0*/  IMAD.SHL.U32 R3, R7, 0x8, RZ ;  /* 0x0000000807037824 */ /* 0x000fc600078e00ff */
[----:B------:R-:W-:Y:S01]  /*e7c0*/  IADD3 R2, R5, UR12, R2 ;  /* 0x0000000c05027c10 */ /* 0x000fe2000fffe002 */
[----:B------:R-:W-:Y:S01]  /*e7d0*/  VIADD R5, R0, 0x4 ;  /* 0x0000000400057836 */ /* 0x000fe20000000000 */
[----:B------:R-:W-:Y:S02]  /*e7e0*/  LOP3.LUT R3, R3, 0xf00, RZ, 0xc0, !PT ;  /* 0x00000f0003037812 */ /* 0x000fe400078ec0ff */
[C---:B---3--:R-:W-:Y:S01]  /*e7f0*/  ISETP.GE.AND P0, PT, R12.reuse, UR6, PT ;  /* 0x000000060c007c0c */ /* 0x048fe2000bf06270 */
[----:B------:R-:W-:Y:S01]  /*e800*/  IMAD R20, R12, UR4, RZ ;  /* 0x000000040c147c24 */ /* 0x000fe2000f8e02ff */
[----:B------:R-:W-:Y:S01]  /*e810*/  ULDC UR6, c[0x0][0x248] ;  /* 0x0000920000067ab9 */ /* 0x000fe20000000800 */
[----:B------:R-:W-:Y:S01]  /*e820*/  IMAD.IADD R56, R3, 0x1, R2 ;  /* 0x0000000103387824 */ /* 0x000fe200078e0202 */
[----:B------:R-:W-:Y:S01]  /*e830*/  ISETP.LT.AND P1, PT, R4, UR7, !P0 ;  /* 0x0000000704007c0c */ /* 0x000fe2000c721270 */
[----:B------:R-:W-:Y:S01]  /*e840*/  ULDC.64 UR4, c[0x0][0x220] ;  /* 0x0000880000047ab9 */ /* 0x000fe20000000a00 */
[----:B------:R-:W-:Y:S01]  /*e850*/  LOP3.LUT R4, R7, 0x1ff, RZ, 0xc0, !PT ;  /* 0x000001ff07047812 */ /* 0x000fe200078ec0ff */
[----:B------:R-:W-:Y:S01]  /*e860*/  IMAD R21, R0, UR6, RZ ;  /* 0x0000000600157c24 */ /* 0x000fe2000f8e02ff */
[----:B------:R-:W-:Y:S01]  /*e870*/  STSM.16.M88.4 [R56], R24 ;  /* 0x0000001838007844 */ /* 0x000fe20000000200 */
[----:B------:R-:W-:Y:S01]  /*e880*/  BAR.SYNC.DEFER_BLOCKING 0x0 ;  /* 0x0000000000007b1d */ /* 0x000fe20000010000 */
[----:B------:R-:W-:-:S02]  /*e890*/  LEA R2, R4, UR12, 0x4 ;  /* 0x0000000c04027c11 */ /* 0x000fc4000f8e20ff */
[----:B------:R-:W-:Y:S01]  /*e8a0*/  ISETP.LT.AND P2, PT, R6, UR7, !P0 ;  /* 0x0000000706007c0c */ /* 0x000fe2000c741270 */
[----:B------:R-:W-:Y:S01]  /*e8b0*/  VIADD R6, R0, 0x3 ;  /* 0x0000000300067836 */ /* 0x000fe20000000000 */
[----:B------:R-:W-:Y:S02]  /*e8c0*/  ISETP.LT.AND P4, PT, R5, UR7, !P0 ;  /* 0x0000000705007c0c */ /* 0x000fe4000c781270 */
[----:B------:R-:W-:Y:S02]  /*e8d0*/  LEA R3, P3, R20, UR4, 0x1 ;  /* 0x0000000414037c11 */ /* 0x000fe4000f8608ff */
[----:B------:R-:W-:Y:S01]  /*e8e0*/  ISETP.LT.AND P5, PT, R6, UR7, !P0 ;  /* 0x0000000706007c0c */ /* 0x000fe2000c7a1270 */
[----:B------:R-:W1:Y:S01]  /*e8f0*/  LDS.128 R32, [R2] ;  /* 0x0000000002207984 */ /* 0x000e620000000c00 */
[----:B------:R-:W-:Y:S06]  /*e900*/  BAR.SYNC.DEFER_BLOCKING 0x0 ;  /* 0x0000000000007b1d */ /* 0x000fec0000010000 */
[----:B------:R2:W-:Y:S02]  /*e910*/  STSM.16.M88.4 [R56], R28 ;  /* 0x0000001c38007844 */ /* 0x0005e40000000200 */
[----:B------:R-:W-:Y:S01]  /*e920*/  BAR.SYNC.DEFER_BLOCKING 0x0 ;  /* 0x0000000000007b1d */ /* 0x000fe20000010000 */
[----:B--2---:R-:W-:Y:S01]  /*e930*/  LEA.HI.X.SX32 R28, R20, UR5, 0x1, P3 ;  /* 0x00000005141c7c11 */ /* 0x004fe200098f0eff */
[----:B------:R-:W-:Y:S01]  /*e940*/  VIADD R29, R0, 0x5 ;  /* 0x00000005001d7836 */ /* 0x000fe20000000000 */
[----:B------:R-:W-:-:S02]  /*e950*/  LEA R30, P6, R21, R3, 0x1 ;  /* 0x00000003151e7211 */ /* 0x000fc400078c08ff */
[----:B------:R-:W-:Y:S02]  /*e960*/  ISETP.LT.AND P3, PT, R0, UR7, !P0 ;  /* 0x0000000700007c0c */ /* 0x000fe4000c761270 */
[C---:B------:R-:W-:Y:S01]  /*e970*/  LEA.HI.X.SX32 R31, R21.reuse, R28, 0x1, P6 ;  /* 0x0000001c151f7211 */ /* 0x040fe200030f0eff */
[----:B------:R-:W2:Y:S01]  /*e980*/  LDS.128 R4, [R2] ;  /* 0x0000000002047984 */ /* 0x000ea20000000c00 */
[----:B------:R-:W-:Y:S06]  /*e990*/  BAR.SYNC.DEFER_BLOCKING 0x0 ;  /* 0x0000000000007b1d */ /* 0x000fec0000010000 */
[----:B------:R-:W-:Y:S02]  /*e9a0*/  STSM.16.M88.4 [R56], R16 ;  /* 0x0000001038007844 */ /* 0x000fe40000000200 */
[----:B------:R-:W-:Y:S06]  /*e9b0*/  BAR.SYNC.DEFER_BLOCKING 0x0 ;  /* 0x0000000000007b1d */ /* 0x000fec0000010000 */
[----:B------:R-:W3:Y:S02]  /*e9c0*/  LDS.128 R8, [R2] ;  /* 0x0000000002087984 */ /* 0x000ee40000000c00 */
[----:B------:R-:W-:Y:S06]  /*e9d0*/  BAR.SYNC.DEFER_BLOCKING 0x0 ;  /* 0x0000000000007b1d */ /* 0x000fec0000010000 */
[----:B------:R4:W-:Y:S02]  /*e9e0*/  STSM.16.M88.4 [R56], R36 ;  /* 0x0000002438007844 */ /* 0x0009e40000000200 */
[----:B------:R-:W-:Y:S01]  /*e9f0*/  BAR.SYNC.DEFER_BLOCKING 0x0 ;  /* 0x0000000000007b1d */ /* 0x000fe20000010000 */
[----:B----4-:R-:W-:-:S04]  /*ea00*/  VIADD R37, R21, UR6 ;  /* 0x0000000615257c36 */ /* 0x010fc80008000000 */
[C---:B------:R-:W-:Y:S01]  /*ea10*/  VIADD R39, R37.reuse, UR6 ;  /* 0x0000000625277c36 */ /* 0x040fe20008000000 */
[----:B------:R-:W-:-:S04]  /*ea20*/  LEA R36, P6, R37, R3, 0x1 ;  /* 0x0000000325247211 */ /* 0x000fc800078c08ff */
[-C--:B------:R-:W-:Y:S02]  /*ea30*/  LEA.HI.X.SX32 R37, R37, R28.reuse, 0x1, P6 ;  /* 0x0000001c25257211 */ /* 0x080fe400030f0eff */
[C---:B------:R-:W-:Y:S01]  /*ea40*/  LEA R38, P6, R39.reuse, R3, 0x1 ;  /* 0x0000000327267211 */ /* 0x040fe200078c08ff */
[----:B0-----:R-:W0:Y:S01]  /*ea50*/  LDS.128 R12, [R2] ;  /* 0x00000000020c7984 */ /* 0x001e220000000c00 */
[----:B------:R-:W-:Y:S06]  /*ea60*/  BAR.SYNC.DEFER_BLOCKING 0x0 ;  /* 0x0000000000007b1d */ /* 0x000fec0000010000 */
[----:B------:R4:W-:Y:S02]  /*ea70*/  STSM.16.M88.4 [R56], R40 ;  /* 0x0000002838007844 */ /* 0x0009e40000000200 */
[----:B------:R-:W-:Y:S01]  /*ea80*/  BAR.SYNC.DEFER_BLOCKING 0x0 ;  /* 0x0000000000007b1d */ /* 0x000fe20000010000 */
[C---:B----4-:R-:W-:Y:S01]  /*ea90*/  VIADD R40, R39.reuse, UR6 ;  /* 0x0000000627287c36 */ /* 0x050fe20008000000 */
[----:B------:R-:W-:-:S04]  /*eaa0*/  LEA.HI.X.SX32 R39, R39, R28, 0x1, P6 ;  /* 0x0000001c27277211 */ /* 0x000fc800030f0eff */
[----:B------:R-:W4:Y:S02]  /*eab0*/  LDS.128 R16, [R2] ;  /* 0x0000000002107984 */ /* 0x000f240000000c00 */
[----:B------:R-:W-:Y:S06]  /*eac0*/  BAR.SYNC.DEFER_BLOCKING 0x0 ;  /* 0x0000000000007b1d */ /* 0x000fec0000010000 */
[----:B------:R-:W-:Y:S02]  /*ead0*/  STSM.16.M88.4 [R56], R44 ;  /* 0x0000002c38007844 */ /* 0x000fe40000000200 */
[----:B------:R-:W-:Y:S06]  /*eae0*/  BAR.SYNC.DEFER_BLOCKING 0x0 ;  /* 0x0000000000007b1d */ /* 0x000fec0000010000 */
[----:B------:R-:W-:Y:S02]  /*eaf0*/  LDS.128 R24, [R2] ;  /* 0x0000000002187984 */ /* 0x000fe40000000c00 */
[----:B------:R-:W-:Y:S06]  /*eb00*/  BAR.SYNC.DEFER_BLOCKING 0x0 ;  /* 0x0000000000007b1d */ /* 0x000fec0000010000 */
[----:B------:R-:W-:Y:S02]  /*eb10*/  STSM.16.M88.4 [R56], R48 ;  /* 0x0000003038007844 */ /* 0x000fe40000000200 */
[----:B------:R-:W-:Y:S06]  /*eb20*/  BAR.SYNC.DEFER_BLOCKING 0x0 ;  /* 0x0000000000007b1d */ /* 0x000fec0000010000 */
[----:B------:R-:W4:Y:S02]  /*eb30*/  LDS.128 R20, [R2] ;  /* 0x0000000002147984 */ /* 0x000f240000000c00 */
[----:B------:R-:W-:Y:S06]  /*eb40*/  BAR.SYNC.DEFER_BLOCKING 0x0 ;  /* 0x0000000000007b1d */ /* 0x000fec0000010000 */
[----:B------:R-:W-:Y:S02]  /*eb50*/  STSM.16.M88.4 [R56], R52 ;  /* 0x0000003438007844 */ /* 0x000fe40000000200 */
[----:B------:R-:W-:Y:S06]  /*eb60*/  BAR.SYNC.DEFER_BLOCKING 0x0 ;  /* 0x0000000000007b1d */ /* 0x000fec0000010000 */
[----:B-1----:R1:W-:Y:S01]  /*eb70*/  @P3 STG.E.U16 desc[UR14][R30.64], R32 ;  /* 0x000000201e003986 */ /* 0x0023e2000c10150e */
[----:B------:R-:W-:Y:S01]  /*eb80*/  ISETP.LT.AND P3, PT, R29, UR7, !P0 ;  /* 0x000000071d007c0c */ /* 0x000fe2000c761270 */
[----:B------:R-:W-:Y:S01]  /*eb90*/  VIADD R29, R0, 0x6 ;  /* 0x00000006001d7836 */ /* 0x000fe20000000000 */
[----:B-1----:R-:W-:Y:S01]  /*eba0*/  PRMT R31, R32, 0x7632, R31 ;  /* 0x00007632201f7816 */ /* 0x002fe2000000001f */
[C---:B------:R-:W-:Y:S01]  /*ebb0*/  VIADD R32, R40.reuse, UR6 ;  /* 0x0000000628207c36 */ /* 0x040fe20008000000 */
[----:B------:R-:W-:-:S03]  /*ebc0*/  LEA R30, P6, R40, R3, 0x1 ;  /* 0x00000003281e7211 */ /* 0x000fc600078c08ff */
[----:B------:R1:W-:Y:S01]  /*ebd0*/  @P2 STG.E.U16 desc[UR14][R36.64], R31 ;  /* 0x0000001f24002986 */ /* 0x0003e2000c10150e */
[----:B------:R-:W-:Y:S01]  /*ebe0*/  ISETP.LT.AND P2, PT, R29, UR7, !P0 ;  /* 0x000000071d007c0c */ /* 0x000fe2000c741270 */
[C---:B------:R-:W-:Y:S02]  /*ebf0*/  VIADD R29, R0.reuse, 0x7 ;  /* 0x00000007001d7836 */ /* 0x040fe40000000000 */
[----:B------:R2:W-:Y:S03]  /*ec00*/  @P1 STG.E.U16 desc[UR14][R38.64], R33 ;  /* 0x0000002126001986 */ /* 0x0005e6000c10150e */
[----:B------:R-:W-:Y:S01]  /*ec10*/  ISETP.LT.AND P1, PT, R29, UR7, !P0 ;  /* 0x000000071d007c0c */ /* 0x000fe2000c721270 */
[----:B------:R-:W-:Y:S01]  /*ec20*/  VIADD R29, R0, 0x8 ;  /* 0x00000008001d7836 */ /* 0x000fe20000000000 */
[----:B-1----:R-:W-:Y:S01]  /*ec30*/  LEA.HI.X.SX32 R31, R40, R28, 0x1, P6 ;  /* 0x0000001c281f7211 */ /* 0x002fe200030f0eff */
[C---:B------:R-:W-:Y:S01]  /*ec40*/  VIADD R37, R32.reuse, UR6 ;  /* 0x0000000620257c36 */ /* 0x040fe20008000000 */
[----:B------:R-:W-:-:S02]  /*ec50*/  LEA R40, P6, R32, R3, 0x1 ;  /* 0x0000000320287211 */ /* 0x000fc400078c08ff */
[----:B--2---:R-:W-:Y:S01]  /*ec60*/  PRMT R39, R33, 0x7632, R39 ;  /* 0x0000763221277816 */ /* 0x004fe20000000027 */
[C---:B------:R-:W-:Y:S01]  /*ec70*/  VIADD R33, R37.reuse, UR6 ;  /* 0x0000000625217c36 */ /* 0x040fe20008000000 */
[-C--:B------:R-:W-:Y:S02]  /*ec80*/  LEA.HI.X.SX32 R41, R32, R28.reuse, 0x1, P6 ;  /* 0x0000001c20297211 */ /* 0x080fe400030f0eff */
[-C--:B------:R-:W-:Y:S01]  /*ec90*/  LEA R36, P6, R37, R3.reuse, 0x1 ;  /* 0x0000000325247211 */ /* 0x080fe200078c08ff */
[----:B------:R1:W-:Y:S01]  /*eca0*/  @P5 STG.E.U16 desc[UR14][R30.64], R39 ;  /* 0x000000271e005986 */ /* 0x0003e2000c10150e */
[----:B------:R-:W-:Y:S01]  /*ecb0*/  ISETP.LT.AND P5, PT, R29, UR7, !P0 ;  /* 0x000000071d007c0c */ /* 0x000fe2000c7a1270 */
[----:B------:R-:W-:Y:S01]  /*ecc0*/  VIADD R29, R0, 0x9 ;  /* 0x00000009001d7836 */ /* 0x000fe20000000000 */
[----:B------:R-:W-:Y:S01]  /*ecd0*/  LEA.HI.X.SX32 R37, R37, R28, 0x1, P6 ;  /* 0x0000001c25257211 */ /* 0x000fe200030f0eff */
[----:B------:R2:W-:Y:S01]  /*ece0*/  @P4 STG.E.U16 desc[UR14][R40.64], R34 ;  /* 0x0000002228004986 */ /* 0x0005e2000c10150e */
[----:B------:R-:W-:-:S02]  /*ecf0*/  LEA R32, P6, R33, R3, 0x1 ;  /* 0x0000000321207211 */ /* 0x000fc400078c08ff */
[----:B------:R-:W-:Y:S01]  /*ed00*/  ISETP.LT.AND P4, PT, R29, UR7, !P0 ;  /* 0x000000071d007c0c */ /* 0x000fe2000c781270 */
[----:B------:R-:W-:Y:S02]  /*ed10*/  VIADD R29, R0, 0xa ;  /* 0x0000000a001d7836 */ /* 0x000fe40000000000 */
[C---:B-1----:R-:W-:Y:S01]  /*ed20*/  VIADD R31, R33.reuse, UR6 ;  /* 0x00000006211f7c36 */ /* 0x042fe20008000000 */
[-C--:B------:R-:W-:Y:S02]  /*ed30*/  LEA.HI.X.SX32 R33, R33, R28.reuse, 0x1, P6 ;  /* 0x0000001c21217211 */ /* 0x080fe400030f0eff */
[----:B--2---:R-:W-:Y:S01]  /*ed40*/  PRMT R41, R34, 0x7632, R41 ;  /* 0x0000763222297816 */ /* 0x004fe20000000029 */
[C---:B------:R-:W-:Y:S01]  /*ed50*/  VIADD R34, R31.reuse, UR6 ;  /* 0x000000061f227c36 */ /* 0x040fe20008000000 */
[-C--:B------:R-:W-:Y:S02]  /*ed60*/  LEA R30, P6, R31, R3.reuse, 0x1 ;  /* 0x000000031f1e7211 */ /* 0x080fe400078c08ff */
[----:B------:R-:W-:Y:S01]  /*ed70*/  PRMT R40, R35, 0x7632, R40 ;  /* 0x0000763223287816 */ /* 0x000fe20000000028 */
[----:B------:R1:W-:Y:S01]  /*ed80*/  @P3 STG.E.U16 desc[UR14][R36.64], R41 ;  /* 0x0000002924003986 */ /* 0x0003e2000c10150e */
[----:B------:R-:W-:Y:S01]  /*ed90*/  ISETP.LT.AND P3, PT, R29, UR7, !P0 ;  /* 0x000000071d007c0c */ /* 0x000fe2000c761270 */
[----:B------:R-:W-:Y:S01]  /*eda0*/  VIADD R29, R0, 0xb ;  /* 0x0000000b001d7836 */ /* 0x000fe20000000000 */
[----:B------:R-:W-:Y:S01]  /*edb0*/  LEA.HI.X.SX32 R31, R31, R28, 0x1, P6 ;  /* 0x0000001c1f1f7211 */ /* 0x000fe200030f0eff */
[----:B------:R2:W-:Y:S01]  /*edc0*/  @P2 STG.E.U16 desc[UR14][R32.64], R35 ;  /* 0x0000002320002986 */ /* 0x0005e2000c10150e */
[----:B------:R-:W-:-:S02]  /*edd0*/  LEA R38, P6, R34, R3, 0x1 ;  /* 0x0000000322267211 */ /* 0x000fc400078c08ff */
[----:B------:R-:W-:Y:S01]  /*ede0*/  ISETP.LT.AND P2, PT, R29, UR7, !P0 ;  /* 0x000000071d007c0c */ /* 0x000fe2000c741270 */
[----:B------:R-:W-:Y:S01]  /*edf0*/  VIADD R29, R0, 0xc ;  /* 0x0000000c001d7836 */ /* 0x000fe20000000000 */
[----:B------:R3:W-:Y:S01]  /*ee00*/  @P1 STG.E.U16 desc[UR14][R30.64], R40 ;  /* 0x000000281e001986 */ /* 0x0007e2000c10150e */
[C---:B------:R-:W-:Y:S01]  /*ee10*/  LEA.HI.X.SX32 R39, R34.reuse, R28, 0x1, P6 ;  /* 0x0000001c22277211 */ /* 0x040fe200030f0eff */
[----:B-1----:R-:W-:Y:S02]  /*ee20*/  VIADD R37, R34, UR6 ;  /* 0x0000000622257c36 */ /* 0x002fe40008000000 */
[----:B------:R-:W-:Y:S01]  /*ee30*/  ISETP.LT.AND P1, PT, R29, UR7, !P0 ;  /* 0x000000071d007c0c */ /* 0x000fe2000c721270 */
[----:B------:R-:W-:Y:S01]  /*ee40*/  VIADD R29, R0, 0xd ;  /* 0x0000000d001d7836 */ /* 0x000fe20000000000 */
[----:B------:R1:W-:Y:S01]  /*ee50*/  @P5 STG.E.U16 desc[UR14][R38.64], R4 ;  /* 0x0000000426005986 */ /* 0x0003e2000c10150e */
[C---:B--2---:R-:W-:Y:S01]  /*ee60*/  VIADD R33, R37.reuse, UR6 ;  /* 0x0000000625217c36 */ /* 0x044fe20008000000 */
[----:B------:R-:W-:-:S02]  /*ee70*/  LEA R36, P6, R37, R3, 0x1 ;  /* 0x0000000325247211 */ /* 0x000fc400078c08ff */
[----:B------:R-:W-:Y:S02]  /*ee80*/  PRMT R35, R4, 0x7632, R35 ;  /* 0x0000763204237816 */ /* 0x000fe40000000023 */
[-C--:B------:R-:W-:Y:S01]  /*ee90*/  LEA.HI.X.SX32 R37, R37, R28.reuse, 0x1, P6 ;  /* 0x0000001c25257211 */ /* 0x080fe200030f0eff */
[----:B---3--:R-:W-:Y:S01]  /*eea0*/  VIADD R31, R33, UR6 ;  /* 0x00000006211f7c36 */ /* 0x008fe20008000000 */
[----:B------:R-:W-:Y:S01]  /*eeb0*/  ISETP.LT.AND P5, PT, R29, UR7, !P0 ;  /* 0x000000071d007c0c */ /* 0x000fe2000c7a1270 */
[C---:B------:R-:W-:Y:S01]  /*eec0*/  VIADD R29, R0.reuse, 0xe ;  /* 0x0000000e001d7836 */ /* 0x040fe20000000000 */
[C---:B------:R-:W-:Y:S01]  /*eed0*/  LEA R32, P6, R33.reuse, R3, 0x1 ;  /* 0x0000000321207211 */ /* 0x040fe200078c08ff */
[----:B------:R2:W-:Y:S01]  /*eee0*/  @P4 STG.E.U16 desc[UR14][R36.64], R35 ;  /* 0x0000002324004986 */ /* 0x0005e2000c10150e */
[----:B-1----:R-:W-:Y:S02]  /*eef0*/  VIADD R4, R0, 0xf ;  /* 0x0000000f00047836 */ /* 0x002fe40000000000 */
[----:B------:R-:W-:-:S02]  /*ef00*/  LEA.HI.X.SX32 R33, R33, R28, 0x1, P6 ;  /* 0x0000001c21217211 */ /* 0x000fc400030f0eff */
[----:B------:R-:W-:Y:S01]  /*ef10*/  ISETP.LT.AND P4, PT, R29, UR7, !P0 ;  /* 0x000000071d007c0c */ /* 0x000fe2000c781270 */
[C---:B------:R-:W-:Y:S01]  /*ef20*/  VIADD R29, R31.reuse, UR6 ;  /* 0x000000061f1d7c36 */ /* 0x040fe20008000000 */
[CC--:B------:R-:W-:Y:S01]  /*ef30*/  LEA R30, P6, R31.reuse, R3.reuse, 0x1 ;  /* 0x000000031f1e7211 */ /* 0x0c0fe200078c08ff */
[----:B------:R1:W-:Y:S01]  /*ef40*/  @P3 STG.E.U16 desc[UR14][R32.64], R5 ;  /* 0x0000000520003986 */ /* 0x0003e2000c10150e */
[----:B------:R-:W-:Y:S01]  /*ef50*/  ISETP.LT.AND P3, PT, R4, UR7, !P0 ;  /* 0x0000000704007c0c */ /* 0x000fe2000c761270 */
[----:B------:R-:W-:Y:S01]  /*ef60*/  VIADD R4, R0, 0x10 ;  /* 0x0000001000047836 */ /* 0x000fe20000000000 */
[----:B------:R-:W-:Y:S01]  /*ef70*/  LEA.HI.X.SX32 R31, R31, R28, 0x1, P6 ;  /* 0x0000001c1f1f7211 */ /* 0x000fe200030f0eff */
[C---:B--2---:R-:W-:Y:S01]  /*ef80*/  VIADD R37, R29.reuse, UR6 ;  /* 0x000000061d257c36 */ /* 0x044fe20008000000 */
[----:B------:R-:W-:-:S04]  /*ef90*/  LEA R34, P6, R29, R3, 0x1 ;  /* 0x000000031d227211 */ /* 0x000fc800078c08ff */
[-C--:B------:R-:W-:Y:S01]  /*efa0*/  LEA.HI.X.SX32 R35, R29, R28.reuse, 0x1, P6 ;  /* 0x0000001c1d237211 */ /* 0x080fe200030f0eff */
[----:B------:R-:W-:Y:S01]  /*efb0*/  VIADD R29, R0, 0x12 ;  /* 0x00000012001d7836 */ /* 0x000fe20000000000 */
[----:B------:R-:W-:Y:S02]  /*efc0*/  LEA R36, P6, R37, R3, 0x1 ;  /* 0x0000000325247211 */ /* 0x000fe400078c08ff */
[----:B-1----:R-:W-:Y:S01]  /*efd0*/  PRMT R33, R5, 0x7632, R33 ;  /* 0x0000763205217816 */ /* 0x002fe20000000021 */
[C---:B------:R-:W-:Y:S01]  /*efe0*/  VIADD R5, R37.reuse, UR6 ;  /* 0x0000000625057c36 */ /* 0x040fe20008000000 */
[----:B------:R-:W-:-:S03]  /*eff0*/  LEA.HI.X.SX32 R37, R37, R28, 0x1, P6 ;  /* 0x0000001c25257211 */ /* 0x000fc600030f0eff */
[----:B------:R1:W-:Y:S01]  /*f000*/  @P2 STG.E.U16 desc[UR14][R30.64], R33 ;  /* 0x000000211e002986 */ /* 0x0003e2000c10150e */
[----:B------:R-:W-:Y:S01]  /*f010*/  ISETP.LT.AND P2, PT, R4, UR7, !P0 ;  /* 0x0000000704007c0c */ /* 0x000fe2000c741270 */
[----:B------:R-:W-:Y:S02]  /*f020*/  VIADD R4, R0, 0x11 ;  /* 0x0000001100047836 */ /* 0x000fe40000000000 */
[----:B------:R2:W-:Y:S03]  /*f030*/  @P1 STG.E.U16 desc[UR14][R34.64], R6 ;  /* 0x0000000622001986 */ /* 0x0005e6000c10150e */
[----:B------:R-:W-:Y:S02]  /*f040*/  ISETP.LT.AND P1, PT, R4, UR7, !P0 ;  /* 0x0000000704007c0c */ /* 0x000fe4000c721270 */
[C---:B------:R-:W-:Y:S01]  /*f050*/  LEA R4, P6, R5.reuse, R3, 0x1 ;  /* 0x0000000305047211 */ /* 0x040fe200078c08ff */
[----:B-1----:R-:W-:-:S03]  /*f060*/  VIADD R31, R5, UR6 ;  /* 0x00000006051f7c36 */ /* 0x002fc60008000000 */
[----:B------:R-:W-:Y:S02]  /*f070*/  LEA.HI.X.SX32 R5, R5, R28, 0x1, P6 ;  /* 0x0000001c05057211 */ /* 0x000fe400030f0eff */
[----:B--2---:R-:W-:Y:S01]  /*f080*/  PRMT R35, R6, 0x7632, R35 ;  /* 0x0000763206237816 */ /* 0x004fe20000000023 */
[----:B------:R-:W-:Y:S01]  /*f090*/  VIADD R6, R0, 0x13 ;  /* 0x0000001300067836 */ /* 0x000fe20000000000 */
[----:B------:R-:W-:-:S03]  /*f0a0*/  LEA R30, P6, R31, R3, 0x1 ;  /* 0x000000031f1e7211 */ /* 0x000fc600078c08ff */
[----:B------:R1:W-:Y:S01]  /*f0b0*/  @P5 STG.E.U16 desc[UR14][R36.64], R35 ;  /* 0x0000002324005986 */ /* 0x0003e2000c10150e */
[----:B------:R-:W-:Y:S01]  /*f0c0*/  ISETP.LT.AND P5, PT, R29, UR7, !P0 ;  /* 0x000000071d007c0c */ /* 0x000fe2000c7a1270 */
[C---:B------:R-:W-:Y:S01]  /*f0d0*/  VIADD R29, R31.reuse, UR6 ;  /* 0x000000061f1d7c36 */ /* 0x040fe20008000000 */
[----:B------:R-:W-:Y:S01]  /*f0e0*/  LEA.HI.X.SX32 R31, R31, R28, 0x1, P6 ;  /* 0x0000001c1f1f7211 */ /* 0x000fe200030f0eff */
[----:B------:R2:W-:Y:S01]  /*f0f0*/  @P4 STG.E.U16 desc[UR14][R4.64], R7 ;  /* 0x0000000704004986 */ /* 0x0005e2000c10150e */
[----:B------:R-:W-:Y:S01]  /*f100*/  ISETP.LT.AND P4, PT, R6, UR7, !P0 ;  /* 0x0000000706007c0c */ /* 0x000fe2000c781270 */
[----:B------:R-:W-:Y:S01]  /*f110*/  VIADD R6, R0, 0x14 ;  /* 0x0000001400067836 */ /* 0x000fe20000000000 */
[----:B------:R-:W-:-:S04]  /*f120*/  LEA R32, P6, R29, R3, 0x1 ;  /* 0x000000031d207211 */ /* 0x000fc800078c08ff */
[C---:B------:R-:W-:Y:S01]  /*f130*/  LEA.HI.X.SX32 R33, R29.reuse, R28, 0x1, P6 ;  /* 0x0000001c1d217211 */ /* 0x040fe200030f0eff */
[----:B-1----:R-:W-:Y:S01]  /*f140*/  VIADD R35, R29, UR6 ;  /* 0x000000061d237c36 */ /* 0x002fe20008000000 */
[----:B------:R-:W-:Y:S01]  /*f150*/  PRMT R36, R7, 0x7632, R36 ;  /* 0x0000763207247816 */ /* 0x000fe20000000024 */
[----:B--2---:R-:W-:-:S03]  /*f160*/  VIADD R4, R0, 0x15 ;  /* 0x0000001500047836 */ /* 0x004fc60000000000 */
[CC--:B------:R-:W-:Y:S01]  /*f170*/  LEA R34, P6, R35.reuse, R3.reuse, 0x1 ;  /* 0x0000000323227211 */ /* 0x0c0fe200078c08ff */
[C---:B------:R-:W-:Y:S01]  /*f180*/  VIADD R5, R35.reuse, UR6 ;  /* 0x0000000623057c36 */ /* 0x040fe20008000000 */
[----:B------:R1:W-:Y:S01]  /*f190*/  @P3 STG.E.U16 desc[UR14][R30.64], R36 ;  /* 0x000000241e003986 */ /* 0x0003e2000c10150e */
[----:B------:R-:W-:Y:S01]  /*f1a0*/  ISETP.LT.AND P3, PT, R6, UR7, !P0 ;  /* 0x0000000706007c0c */ /* 0x000fe2000c761270 */
[----:B------:R-:W-:Y:S01]  /*f1b0*/  VIADD R6, R0, 0x16 ;  /* 0x0000001600067836 */ /* 0x000fe20000000000 */
[----:B------:R-:W-:Y:S01]  /*f1c0*/  LEA.HI.X.SX32 R35, R35, R28, 0x1, P6 ;  /* 0x0000001c23237211 */ /* 0x000fe200030f0eff */
[----:B------:R2:W-:Y:S01]  /*f1d0*/  @P2 STG.E.U16 desc[UR14][R32.64], R8 ;  /* 0x0000000820002986 */ /* 0x0005e2000c10150e */
[----:B------:R-:W-:Y:S01]  /*f1e0*/  ISETP.LT.AND P2, PT, R4, UR7, !P0 ;  /* 0x0000000704007c0c */ /* 0x000fe2000c741270 */
[C---:B------:R-:W-:Y:S01]  /*f1f0*/  VIADD R29, R5.reuse, UR6 ;  /* 0x00000006051d7c36 */ /* 0x040fe20008000000 */
[----:B------:R-:W-:Y:S01]  /*f200*/  LEA R4, P6, R5, R3, 0x1 ;  /* 0x0000000305047211 */ /* 0x000fe200078c08ff */
[----:B------:R-:W-:-:S03]  /*f210*/  VIADD R7, R0, 0x17 ;  /* 0x0000001700077836 */ /* 0x000fc60000000000 */
[----:B------:R-:W-:Y:S01]  /*f220*/  LEA.HI.X.SX32 R5, R5, R28, 0x1, P6 ;  /* 0x0000001c05057211 */ /* 0x000fe200030f0eff */
[----:B-1----:R-:W-:Y:S01]  /*f230*/  VIADD R31, R29, UR6 ;  /* 0x000000061d1f7c36 */ /* 0x002fe20008000000 */
[----:B--2---:R-:W-:Y:S01]  /*f240*/  PRMT R33, R8, 0x7632, R33 ;  /* 0x0000763208217816 */ /* 0x004fe20000000021 */
[----:B------:R-:W-:-:S04]  /*f250*/  VIADD R8, R0, 0x18 ;  /* 0x0000001800087836 */ /* 0x000fc80000000000 */
[----:B------:R1:W-:Y:S01]  /*f260*/  @P1 STG.E.U16 desc[UR14][R34.64], R33 ;  /* 0x0000002122001986 */ /* 0x0003e2000c10150e */
[----:B------:R-:W-:Y:S02]  /*f270*/  ISETP.LT.AND P1, PT, R6, UR7, !P0 ;  /* 0x0000000706007c0c */ /* 0x000fe4000c721270 */
[-C--:B------:R-:W-:Y:S01]  /*f280*/  LEA R6, P6, R29, R3.reuse, 0x1 ;  /* 0x000000031d067211 */ /* 0x080fe200078c08ff */
[----:B------:R2:W-:Y:S01]  /*f290*/  @P5 STG.E.U16 desc[UR14][R4.64], R9 ;  /* 0x0000000904005986 */ /* 0x0005e2000c10150e */
[----:B------:R-:W-:Y:S02]  /*f2a0*/  ISETP.LT.AND P5, PT, R7, UR7, !P0 ;  /* 0x0000000707007c0c */ /* 0x000fe4000c7a1270 */
[----:B------:R-:W-:Y:S01]  /*f2b0*/  LEA.HI.X.SX32 R7, R29, R28, 0x1, P6 ;  /* 0x0000001c1d077211 */ /* 0x000fe200030f0eff */
[C---:B------:R-:W-:Y:S01]  /*f2c0*/  VIADD R29, R31.reuse, UR6 ;  /* 0x000000061f1d7c36 */ /* 0x040fe20008000000 */
[----:B------:R-:W-:Y:S02]  /*f2d0*/  LEA R30, P6, R31, R3, 0x1 ;  /* 0x000000031f1e7211 */ /* 0x000fe400078c08ff */
[----:B-1----:R-:W-:-:S02]  /*f2e0*/  PRMT R33, R9, 0x7632, R33 ;  /* 0x0000763209217816 */ /* 0x002fc40000000021 */
[-C--:B------:R-:W-:Y:S01]  /*f2f0*/  LEA.HI.X.SX32 R31, R31, R28.reuse, 0x1, P6 ;  /* 0x0000001c1f1f7211 */ /* 0x080fe200030f0eff */
[----:B--2---:R-:W-:Y:S01]  /*f300*/  VIADD R4, R0, 0x19 ;  /* 0x0000001900047836 */ /* 0x004fe20000000000 */
[CC--:B------:R-:W-:Y:S01]  /*f310*/  LEA R32, P6, R29.reuse, R3.reuse, 0x1 ;  /* 0x000000031d207211 */ /* 0x0c0fe200078c08ff */
[----:B------:R-:W-:Y:S01]  /*f320*/  VIADD R5, R29, UR6 ;  /* 0x000000061d057c36 */ /* 0x000fe20008000000 */
[----:B------:R1:W-:Y:S01]  /*f330*/  @P4 STG.E.U16 desc[UR14][R6.64], R33 ;  /* 0x0000002106004986 */ /* 0x0003e2000c10150e */
[----:B------:R-:W-:Y:S01]  /*f340*/  ISETP.LT.AND P4, PT, R8, UR7, !P0 ;  /* 0x0000000708007c0c */ /* 0x000fe2000c781270 */
[----:B------:R-:W-:Y:S02]  /*f350*/  VIADD R8, R0, 0x1a ;  /* 0x0000001a00087836 */ /* 0x000fe40000000000 */
[----:B------:R2:W-:Y:S01]  /*f360*/  @P3 STG.E.U16 desc[UR14][R30.64], R10 ;  /* 0x0000000a1e003986 */ /* 0x0005e2000c10150e */
[----:B------:R-:W-:Y:S01]  /*f370*/  ISETP.LT.AND P3, PT, R4, UR7, !P0 ;  /* 0x0000000704007c0c */ /* 0x000fe2000c761270 */
[----:B------:R-:W-:Y:S01]  /*f380*/  VIADD R9, R5, UR6 ;  /* 0x0000000605097c36 */ /* 0x000fe20008000000 */
[-C--:B-1----:R-:W-:Y:S01]  /*f390*/  LEA.HI.X.SX32 R33, R29, R28.reuse, 0x1, P6 ;  /* 0x0000001c1d217211 */ /* 0x082fe200030f0eff */
[----:B------:R-:W-:Y:S01]  /*f3a0*/  VIADD R7, R0, 0x1b ;  /* 0x0000001b00077836 */ /* 0x000fe20000000000 */
[----:B------:R-:W-:Y:S01]  /*f3b0*/  LEA R4, P6, R5, R3, 0x1 ;  /* 0x0000000305047211 */ /* 0x000fe200078c08ff */
[----:B------:R-:W-:Y:S01]  /*f3c0*/  VIADD R29, R9, UR6 ;  /* 0x00000006091d7c36 */ /* 0x000fe20008000000 */
[----:B--2---:R-:W-:Y:S01]  /*f3d0*/  PRMT R31, R10, 0x7632, R31 ;  /* 0x000076320a1f7816 */ /* 0x004fe2000000001f */
[----:B------:R-:W-:Y:S01]  /*f3e0*/  VIADD R10, R0, 0x1c ;  /* 0x0000001c000a7836 */ /* 0x000fe20000000000 */
[----:B------:R-:W-:-:S02]  /*f3f0*/  LEA.HI.X.SX32 R5, R5, R28, 0x1, P6 ;  /* 0x0000001c05057211 */ /* 0x000fc400030f0eff */
[----:B------:R-:W-:Y:S01]  /*f400*/  LEA R6, P6, R9, R3, 0x1 ;  /* 0x0000000309067211 */ /* 0x000fe200078c08ff */
[----:B------:R1:W-:Y:S01]  /*f410*/  @P2 STG.E.U16 desc[UR14][R32.64], R31 ;  /* 0x0000001f20002986 */ /* 0x0003e2000c10150e */
[----:B------:R-:W-:-:S03]  /*f420*/  ISETP.LT.AND P2, PT, R8, UR7, !P0 ;  /* 0x0000000708007c0c */ /* 0x000fc6000c741270 */
[----:B------:R2:W-:Y:S01]  /*f430*/  @P1 STG.E.U16 desc[UR14][R4.64], R11 ;  /* 0x0000000b04001986 */ /* 0x0005e2000c10150e */
[----:B------:R-:W-:Y:S02]  /*f440*/  ISETP.LT.AND P1, PT, R7, UR7, !P0 ;  /* 0x0000000707007c0c */ /* 0x000fe4000c721270 */
[-C--:B------:R-:W-:Y:S02]  /*f450*/  LEA.HI.X.SX32 R7, R9, R28.reuse, 0x1, P6 ;  /* 0x0000001c09077211 */ /* 0x080fe400030f0eff */
[CC--:B------:R-:W-:Y:S01]  /*f460*/  LEA R8, P6, R29.reuse, R3.reuse, 0x1 ;  /* 0x000000031d087211 */ /* 0x0c0fe200078c08ff */
[----:B-1----:R-:W-:Y:S01]  /*f470*/  VIADD R31, R29, UR6 ;  /* 0x000000061d1f7c36 */ /* 0x002fe20008000000 */
[----:B------:R-:W-:Y:S02]  /*f480*/  PRMT R32, R11, 0x7632, R32 ;  /* 0x000076320b207816 */ /* 0x000fe40000000020 */
[----:B------:R-:W-:Y:S01]  /*f490*/  LEA.HI.X.SX32 R9, R29, R28, 0x1, P6 ;  /* 0x0000001c1d097211 */ /* 0x000fe200030f0eff */
[----:B--2---:R-:W-:Y:S01]  /*f4a0*/  VIADD R4, R0, 0x1d ;  /* 0x0000001d00047836 */ /* 0x004fe20000000000 */
[C---:B------:R-:W-:Y:S01]  /*f4b0*/  LEA R30, P6, R31.reuse, R3, 0x1 ;  /* 0x000000031f1e7211 */ /* 0x040fe200078c08ff */
[----:B------:R-:W-:Y:S01]  /*f4c0*/  VIADD R5, R31, UR6 ;  /* 0x000000061f057c36 */ /* 0x000fe20008000000 */
[----:B------:R1:W-:Y:S01]  /*f4d0*/  @P5 STG.E.U16 desc[UR14][R6.64], R32 ;  /* 0x0000002006005986 */ /* 0x0003e2000c10150e */
[----:B0-----:R-:W-:-:S02]  /*f4e0*/  PRMT R29, R12, 0x7632, R29 ;  /* 0x000076320c1d7816 */ /* 0x001fc4000000001d */
[-C--:B------:R-:W-:Y:S01]  /*f4f0*/  LEA.HI.X.SX32 R31, R31, R28.reuse, 0x1, P6 ;  /* 0x0000001c1f1f7211 */ /* 0x080fe200030f0eff */
[----:B------:R0:W-:Y:S01]  /*f500*/  @P4 STG.E.U16 desc[UR14][R8.64], R12 ;  /* 0x0000000c08004986 */ /* 0x0001e2000c10150e */
[----:B------:R-:W-:Y:S01]  /*f510*/  ISETP.LT.AND P4, PT, R4, UR7, !P0 ;  /* 0x0000000704007c0c */ /* 0x000fe2000c781270 */
[C---:B------:R-:W-:Y:S01]  /*f520*/  VIADD R11, R5.reuse, UR6 ;  /* 0x00000006050b7c36 */ /* 0x040fe20008000000 */
[CC--:B------:R-:W-:Y:S01]  /*f530*/  LEA R4, P6, R5.reuse, R3.reuse, 0x1 ;  /* 0x0000000305047211 */ /* 0x0c0fe200078c08ff */
[----:B------:R2:W-:Y:S01]  /*f540*/  @P3 STG.E.U16 desc[UR14][R30.64], R29 ;  /* 0x0000001d1e003986 */ /* 0x0005e2000c10150e */
[----:B------:R-:W-:Y:S01]  /*f550*/  ISETP.LT.AND P5, PT, R10, UR7, !P0 ;  /* 0x000000070a007c0c */ /* 0x000fe2000c7a1270 */
[C---:B------:R-:W-:Y:S01]  /*f560*/  VIADD R10, R0.reuse, 0x1e ;  /* 0x0000001e000a7836 */ /* 0x040fe20000000000 */
[----:B------:R-:W-:Y:S01]  /*f570*/  LEA.HI.X.SX32 R5, R5, R28, 0x1, P6 ;  /* 0x0000001c05057211 */ /* 0x000fe200030f0eff */
[----:B-1----:R-:W-:Y:S01]  /*f580*/  VIADD R7, R0, 0x1f ;  /* 0x0000001f00077836 */ /* 0x002fe20000000000 */
[----:B------:R-:W-:-:S02]  /*f590*/  LEA R6, P6, R11, R3, 0x1 ;  /* 0x000000030b067211 */ /* 0x000fc400078c08ff */
[----:B------:R-:W-:Y:S01]  /*f5a0*/  ISETP.LT.AND P3, PT, R10, UR7, !P0 ;  /* 0x000000070a007c0c */ /* 0x000fe2000c761270 */
[----:B0-----:R-:W-:Y:S01]  /*f5b0*/  VIADD R9, R11, UR6 ;  /* 0x000000060b097c36 */ /* 0x001fe20008000000 */
[----:B------:R0:W-:Y:S01]  /*f5c0*/  @P2 STG.E.U16 desc[UR14][R4.64], R13 ;  /* 0x0000000d04002986 */ /* 0x0001e2000c10150e */
[----:B------:R-:W-:Y:S01]  /*f5d0*/  ISETP.LT.AND P2, PT, R7, UR7, !P0 ;  /* 0x0000000707007c0c */ /* 0x000fe2000c741270 */
[C---:B------:R-:W-:Y:S01]  /*f5e0*/  VIADD R10, R0.reuse, 0x20 ;  /* 0x00000020000a7836 */ /* 0x040fe20000000000 */
[-C--:B------:R-:W-:Y:S01]  /*f5f0*/  LEA.HI.X.SX32 R7, R11, R28.reuse, 0x1, P6 ;  /* 0x0000001c0b077211 */ /* 0x080fe200030f0eff */
[----:B------:R-:W-:Y:S01]  /*f600*/  VIADD R11, R9, UR6 ;  /* 0x00000006090b7c36 */ /* 0x000fe20008000000 */
[----:B--2---:R-:W-:Y:S01]  /*f610*/  PRMT R29, R13, 0x7632, R29 ;  /* 0x000076320d1d7816 */ /* 0x004fe2000000001d */
[----:B------:R-:W-:Y:S01]  /*f620*/  VIADD R12, R0, 0x22 ;  /* 0x00000022000c7836 */ /* 0x000fe20000000000 */
[CC--:B------:R-:W-:Y:S02]  /*f630*/  LEA R8, P6, R9.reuse, R3.reuse, 0x1 ;  /* 0x0000000309087211 */ /* 0x0c0fe400078c08ff */
[----:B------:R-:W-:Y:S01]  /*f640*/  PRMT R30, R14, 0x7632, R30 ;  /* 0x000076320e1e7816 */ /* 0x000fe2000000001e */
[----:B------:R1:W-:Y:S01]  /*f650*/  @P1 STG.E.U16 desc[UR14][R6.64], R29 ;  /* 0x0000001d06001986 */ /* 0x0003e2000c10150e */
[-C--:B------:R-:W-:Y:S01]  /*f660*/  LEA.HI.X.SX32 R9, R9, R28.reuse, 0x1, P6 ;  /* 0x0000001c09097211 */ /* 0x080fe200030f0eff */
[----:B0-----:R-:W-:Y:S01]  /*f670*/  VIADD R4, R0, 0x21 ;  /* 0x0000002100047836 */ /* 0x001fe20000000000 */
[----:B------:R-:W-:Y:S01]  /*f680*/  ISETP.LT.AND P1, PT, R10, UR7, !P0 ;  /* 0x000000070a007c0c */ /* 0x000fe2000c721270 */
[C---:B------:R-:W-:Y:S01]  /*f690*/  VIADD R5, R11.reuse, UR6 ;  /* 0x000000060b057c36 */ /* 0x040fe20008000000 */
[----:B------:R-:W-:Y:S01]  /*f6a0*/  LEA R10, P6, R11, R3, 0x1 ;  /* 0x000000030b0a7211 */ /* 0x000fe200078c08ff */
[----:B------:R0:W-:Y:S01]  /*f6b0*/  @P5 STG.E.U16 desc[UR14][R8.64], R14 ;  /* 0x0000000e08005986 */ /* 0x0001e2000c10150e */
[----:B------:R-:W-:Y:S01]  /*f6c0*/  ISETP.LT.AND P5, PT, R4, UR7, !P0 ;  /* 0x0000000704007c0c */ /* 0x000fe2000c7a1270 */
[----:B------:R-:W-:Y:S01]  /*f6d0*/  VIADD R13, R5, UR6 ;  /* 0x00000006050d7c36 */ /* 0x000fe20008000000 */
[----:B------:R-:W-:-:S02]  /*f6e0*/  LEA.HI.X.SX32 R11, R11, R28, 0x1, P6 ;  /* 0x0000001c0b0b7211 */ /* 0x000fc400030f0eff */
[CC--:B------:R-:W-:Y:S01]  /*f6f0*/  LEA R4, P6, R5.reuse, R3.reuse, 0x1 ;  /* 0x0000000305047211 */ /* 0x0c0fe200078c08ff */
[----:B-1----:R-:W-:Y:S02]  /*f700*/  VIADD R7, R0, 0x23 ;  /* 0x0000002300077836 */ /* 0x002fe40000000000 */
[----:B------:R1:W-:Y:S01]  /*f710*/  @P4 STG.E.U16 desc[UR14][R10.64], R30 ;  /* 0x0000001e0a004986 */ /* 0x0003e2000c10150e */
[-C--:B------:R-:W-:Y:S02]  /*f720*/  LEA.HI.X.SX32 R5, R5, R28.reuse, 0x1, P6 ;  /* 0x0000001c05057211 */ /* 0x080fe400030f0eff */
[C---:B------:R-:W-:Y:S01]  /*f730*/  LEA R6, P6, R13.reuse, R3, 0x1 ;  /* 0x000000030d067211 */ /* 0x040fe200078c08ff */
[----:B0-----:R-:W-:Y:S01]  /*f740*/  VIADD R9, R13, UR6 ;  /* 0x000000060d097c36 */ /* 0x001fe20008000000 */
[----:B------:R-:W-:Y:S01]  /*f750*/  ISETP.LT.AND P4, PT, R12, UR7, !P0 ;  /* 0x000000070c007c0c */ /* 0x000fe2000c781270 */
[----:B------:R0:W-:Y:S01]  /*f760*/  @P3 STG.E.U16 desc[UR14][R4.64], R15 ;  /* 0x0000000f04003986 */ /* 0x0001e2000c10150e */
[----:B------:R-:W-:Y:S01]  /*f770*/  ISETP.LT.AND P3, PT, R7, UR7, !P0 ;  /* 0x0000000707007c0c */ /* 0x000fe2000c761270 */
[----:B------:R-:W-:Y:S01]  /*f780*/  VIADD R12, R0, 0x26 ;  /* 0x00000026000c7836 */ /* 0x000fe20000000000 */
[----:B------:R-:W-:-:S02]  /*f790*/  LEA.HI.X.SX32 R7, R13, R28, 0x1, P6 ;  /* 0x0000001c0d077211 */ /* 0x000fc400030f0eff */
[----:B------:R-:W-:Y:S01]  /*f7a0*/  PRMT R13, R15, 0x7632, R13 ;  /* 0x000076320f0d7816 */ /* 0x000fe2000000000d */
[----:B-1----:R-:W-:Y:S01]  /*f7b0*/  VIADD R10, R0, 0x24 ;  /* 0x00000024000a7836 */ /* 0x002fe20000000000 */
[CC--:B------:R-:W-:Y:S01]  /*f7c0*/  LEA R8, P6, R9.reuse, R3.reuse, 0x1 ;  /* 0x0000000309087211 */ /* 0x0c0fe200078c08ff */
[C---:B------:R-:W-:Y:S01]  /*f7d0*/  VIADD R11, R9.reuse, UR6 ;  /* 0x00000006090b7c36 */ /* 0x040fe20008000000 */
[----:B----4-:R-:W-:Y:S01]  /*f7e0*/  PRMT R14, R16, 0x7632, R14 ;  /* 0x00007632100e7816 */ /* 0x010fe2000000000e */
[----:B------:R1:W-:Y:S01]  /*f7f0*/  @P2 STG.E.U16 desc[UR14][R6.64], R13 ;  /* 0x0000000d06002986 */ /* 0x0003e2000c10150e */
[----:B------:R-:W-:Y:S01]  /*f800*/  LEA.HI.X.SX32 R9, R9, R28, 0x1, P6 ;  /* 0x0000001c09097211 */ /* 0x000fe200030f0eff */
[----:B0-----:R-:W-:Y:S01]  /*f810*/  VIADD R4, R0, 0x25 ;  /* 0x0000002500047836 */ /* 0x001fe20000000000 */
[----:B------:R-:W-:Y:S01]  /*f820*/  ISETP.LT.AND P2, PT, R10, UR7, !P0 ;  /* 0x000000070a007c0c */ /* 0x000fe2000c741270 */
[C---:B------:R-:W-:Y:S01]  /*f830*/  VIADD R5, R11.reuse, UR6 ;  /* 0x000000060b057c36 */ /* 0x040fe20008000000 */
[----:B------:R-:W-:Y:S01]  /*f840*/  LEA R10, P6, R11, R3, 0x1 ;  /* 0x000000030b0a7211 */ /* 0x000fe200078c08ff */
[----:B------:R0:W-:Y:S01]  /*f850*/  @P1 STG.E.U16 desc[UR14][R8.64], R16 ;  /* 0x0000001008001986 */ /* 0x0001e2000c10150e */
[----:B------:R-:W-:-:S02]  /*f860*/  ISETP.LT.AND P1, PT, R4, UR7, !P0 ;  /* 0x0000000704007c0c */ /* 0x000fc4000c721270 */
[-C--:B------:R-:W-:Y:S02]  /*f870*/  LEA.HI.X.SX32 R11, R11, R28.reuse, 0x1, P6 ;  /* 0x0000001c0b0b7211 */ /* 0x080fe400030f0eff */
[CC--:B------:R-:W-:Y:S01]  /*f880*/  LEA R4, P6, R5.reuse, R3.reuse, 0x1 ;  /* 0x0000000305047211 */ /* 0x0c0fe200078c08ff */
[C---:B-1----:R-:W-:Y:S02]  /*f890*/  VIADD R13, R5.reuse, UR6 ;  /* 0x00000006050d7c36 */ /* 0x042fe40008000000 */
[----:B------:R-:W-:Y:S01]  /*f8a0*/  VIADD R7, R0, 0x27 ;  /* 0x0000002700077836 */ /* 0x000fe20000000000 */
[-C--:B------:R-:W-:Y:S01]  /*f8b0*/  LEA.HI.X.SX32 R5, R5, R28.reuse, 0x1, P6 ;  /* 0x0000001c05057211 */ /* 0x080fe200030f0eff */
[----:B------:R1:W-:Y:S01]  /*f8c0*/  @P5 STG.E.U16 desc[UR14][R10.64], R14 ;  /* 0x0000000e0a005986 */ /* 0x0003e2000c10150e */
[C---:B------:R-:W-:Y:S01]  /*f8d0*/  LEA R6, P6, R13.reuse, R3, 0x1 ;  /* 0x000000030d067211 */ /* 0x040fe200078c08ff */
[----:B0-----:R-:W-:Y:S01]  /*f8e0*/  VIADD R9, R13, UR6 ;  /* 0x000000060d097c36 */ /* 0x001fe20008000000 */
[----:B------:R-:W-:Y:S01]  /*f8f0*/  ISETP.LT.AND P5, PT, R12, UR7, !P0 ;  /* 0x000000070c007c0c */ /* 0x000fe2000c7a1270 */
[----:B------:R0:W-:Y:S01]  /*f900*/  @P4 STG.E.U16 desc[UR14][R4.64], R17 ;  /* 0x0000001104004986 */ /* 0x0001e2000c10150e */
[----:B------:R-:W-:Y:S01]  /*f910*/  ISETP.LT.AND P4, PT, R7, UR7, !P0 ;  /* 0x0000000707007c0c */ /* 0x000fe2000c781270 */
[----:B------:R-:W-:Y:S01]  /*f920*/  VIADD R12, R0, 0x2a ;  /* 0x0000002a000c7836 */ /* 0x000fe20000000000 */
[----:B------:R-:W-:-:S02]  /*f930*/  LEA.HI.X.SX32 R7, R13, R28, 0x1, P6 ;  /* 0x0000001c0d077211 */ /* 0x000fc400030f0eff */
[----:B------:R-:W-:Y:S02]  /*f940*/  PRMT R13, R17, 0x7632, R13 ;  /* 0x00007632110d7816 */ /* 0x000fe4000000000d */
[CC--:B------:R-:W-:Y:S01]  /*f950*/  LEA R8, P6, R9.reuse, R3.reuse, 0x1 ;  /* 0x0000000309087211 */ /* 0x0c0fe200078c08ff */
[----:B-1----:R-:W-:Y:S01]  /*f960*/  VIADD R10, R0, 0x28 ;  /* 0x00000028000a7836 */ /* 0x002fe20000000000 */
[----:B------:R-:W-:Y:S01]  /*f970*/  PRMT R14, R18, 0x7632, R14 ;  /* 0x00007632120e7816 */ /* 0x000fe2000000000e */
[C---:B------:R-:W-:Y:S01]  /*f980*/  VIADD R11, R9.reuse, UR6 ;  /* 0x00000006090b7c36 */ /* 0x040fe20008000000 */
[----:B------:R-:W-:Y:S01]  /*f990*/  LEA.HI.X.SX32 R9, R9, R28, 0x1, P6 ;  /* 0x0000001c09097211 */ /* 0x000fe200030f0eff */
[----:B------:R1:W-:Y:S01]  /*f9a0*/  @P3 STG.E.U16 desc[UR14][R6.64], R13 ;  /* 0x0000000d06003986 */ /* 0x0003e2000c10150e */
[----:B------:R-:W-:Y:S01]  /*f9b0*/  ISETP.LT.AND P3, PT, R10, UR7, !P0 ;  /* 0x000000070a007c0c */ /* 0x000fe2000c761270 */
[----:B0-----:R-:W-:Y:S01]  /*f9c0*/  VIADD R4, R0, 0x29 ;  /* 0x0000002900047836 */ /* 0x001fe20000000000 */
[C---:B------:R-:W-:Y:S01]  /*f9d0*/  LEA R10, P6, R11.reuse, R3, 0x1 ;  /* 0x000000030b0a7211 */ /* 0x040fe200078c08ff */
[----:B------:R-:W-:Y:S01]  /*f9e0*/  VIADD R5, R11, UR6 ;  /* 0x000000060b057c36 */ /* 0x000fe20008000000 */
[----:B------:R0:W-:Y:S01]  /*f9f0*/  @P2 STG.E.U16 desc[UR14][R8.64], R18 ;  /* 0x0000001208002986 */ /* 0x0001e2000c10150e */
[----:B------:R-:W-:-:S02]  /*fa00*/  PRMT R17, R21, 0x7632, R17 ;  /* 0x0000763215117816 */ /* 0x000fc40000000011 */
[-C--:B------:R-:W-:Y:S02]  /*fa10*/  LEA.HI.X.SX32 R11, R11, R28.reuse, 0x1, P6 ;  /* 0x0000001c0b0b7211 */ /* 0x080fe400030f0eff */
[----:B------:R-:W-:Y:S02]  /*fa20*/  ISETP.LT.AND P2, PT, R4, UR7, !P0 ;  /* 0x0000000704007c0c */ /* 0x000fe4000c741270 */
[CC--:B------:R-:W-:Y:S01]  /*fa30*/  LEA R4, P6, R5.reuse, R3.reuse, 0x1 ;  /* 0x0000000305047211 */ /* 0x0c0fe200078c08ff */
[C---:B-1----:R-:W-:Y:S01]  /*fa40*/  VIADD R13, R5.reuse, UR6 ;  /* 0x00000006050d7c36 */ /* 0x042fe20008000000 */
[----:B------:R1:W-:Y:S01]  /*fa50*/  @P1 STG.E.U16 desc[UR14][R10.64], R14 ;  /* 0x0000000e0a001986 */ /* 0x0003e2000c10150e */
[----:B------:R-:W-:Y:S01]  /*fa60*/  VIADD R7, R0, 0x2b ;  /* 0x0000002b00077836 */ /* 0x000fe20000000000 */
[----:B------:R-:W-:Y:S01]  /*fa70*/  LEA.HI.X.SX32 R5, R5, R28, 0x1, P6 ;  /* 0x0000001c05057211 */ /* 0x000fe200030f0eff */
[C---:B0-----:R-:W-:Y:S01]  /*fa80*/  VIADD R9, R13.reuse, UR6 ;  /* 0x000000060d097c36 */ /* 0x041fe20008000000 */
[----:B------:R-:W-:-:S02]  /*fa90*/  LEA R6, P6, R13, R3, 0x1 ;  /* 0x000000030d067211 */ /* 0x000fc400078c08ff */
[----:B------:R-:W-:Y:S01]  /*faa0*/  ISETP.LT.AND P1, PT, R12, UR7, !P0 ;  /* 0x000000070c007c0c */ /* 0x000fe2000c721270 */
[----:B------:R0:W-:Y:S01]  /*fab0*/  @P5 STG.E.U16 desc[UR14][R4.64], R19 ;  /* 0x0000001304005986 */ /* 0x0001e2000c10150e */
[----:B------:R-:W-:Y:S01]  /*fac0*/  ISETP.LT.AND P5, PT, R7, UR7, !P0 ;  /* 0x0000000707007c0c */ /* 0x000fe2000c7a1270 */
[C---:B------:R-:W-:Y:S01]  /*fad0*/  VIADD R12, R0.reuse, 0x2e ;  /* 0x0000002e000c7836 */ /* 0x040fe20000000000 */
[-C--:B------:R-:W-:Y:S02]  /*fae0*/  LEA.HI.X.SX32 R7, R13, R28.reuse, 0x1, P6 ;  /* 0x0000001c0d077211 */ /* 0x080fe400030f0eff */
[----:B------:R-:W-:Y:S01]  /*faf0*/  PRMT R13, R19, 0x7632, R13 ;  /* 0x00007632130d7816 */ /* 0x000fe2000000000d */
[----:B-1----:R-:W-:Y:S01]  /*fb00*/  VIADD R10, R0, 0x2c ;  /* 0x0000002c000a7836 */ /* 0x002fe20000000000 */
[CC--:B------:R-:W-:Y:S01]  /*fb10*/  LEA R8, P6, R9.reuse, R3.reuse, 0x1 ;  /* 0x0000000309087211 */ /* 0x0c0fe200078c08ff */
[C---:B------:R-:W-:Y:S01]  /*fb20*/  VIADD R11, R9.reuse, UR6 ;  /* 0x00000006090b7c36 */ /* 0x040fe20008000000 */
[----:B------:R-:W-:Y:S01]  /*fb30*/  PRMT R14, R24, 0x7632, R14 ;  /* 0x00007632180e7816 */ /* 0x000fe2000000000e */
        /* <DEDUP_REMOVED lines=26> */
[-C--:B------:R-:W-:Y:S01]  /*fce0*/  LEA.HI.X.SX32 R9, R9, R28.reuse, 0x1, P6 ;  /* 0x0000001c09097211 */ /* 0x080fe200030f0eff */
[----:B------:R1:W-:Y:S01]  /*fcf0*/  @P5 STG.E.U16 desc[UR14][R6.64], R13 ;  /* 0x0000000d06005986 */ /* 0x0003e2000c10150e */
[----:B------:R-:W-:Y:S01]  /*fd00*/  ISETP.LT.AND P5, PT, R10, UR7, !P0 ;  /* 0x000000070a007c0c */ /* 0x000fe2000c7a1270 */
[----:B0-----:R-:W-:Y:S01]  /*fd10*/  VIADD R4, R0, 0x31 ;  /* 0x0000003100047836 */ /* 0x001fe20000000000 */
[C---:B------:R-:W-:Y:S01]  /*fd20*/  LEA R10, P6, R11.reuse, R3, 0x1 ;  /* 0x000000030b0a7211 */ /* 0x040fe200078c08ff */
[C---:B------:R-:W-:Y:S01]  /*fd30*/  VIADD R5, R11.reuse, UR6 ;  /* 0x000000060b057c36 */ /* 0x040fe20008000000 */
[----:B------:R0:W-:Y:S02]  /*fd40*/  @P4 STG.E.U16 desc[UR14][R8.64], R26 ;  /* 0x0000001a08004986 */ /* 0x0001e4000c10150e */
[----:B------:R-:W-:-:S02]  /*fd50*/  LEA.HI.X.SX32 R11, R11, R28, 0x1, P6 ;  /* 0x0000001c0b0b7211 */ /* 0x000fc400030f0eff */
[----:B------:R-:W-:Y:S02]  /*fd60*/  ISETP.LT.AND P4, PT, R4, UR7, !P0 ;  /* 0x0000000704007c0c */ /* 0x000fe4000c781270 */
[CC--:B------:R-:W-:Y:S01]  /*fd70*/  LEA R4, P6, R5.reuse, R3.reuse, 0x1 ;  /* 0x0000000305047211 */ /* 0x0c0fe200078c08ff */
[C---:B-1----:R-:W-:Y:S01]  /*fd80*/  VIADD R13, R5.reuse, UR6 ;  /* 0x00000006050d7c36 */ /* 0x042fe20008000000 */
[----:B------:R1:W-:Y:S01]  /*fd90*/  @P3 STG.E.U16 desc[UR14][R10.64], R14 ;  /* 0x0000000e0a003986 */ /* 0x0003e2000c10150e */
[----:B------:R-:W-:Y:S01]  /*fda0*/  VIADD R7, R0, 0x33 ;  /* 0x0000003300077836 */ /* 0x000fe20000000000 */
[----:B------:R-:W-:Y:S02]  /*fdb0*/  LEA.HI.X.SX32 R5, R5, R28, 0x1, P6 ;  /* 0x0000001c05057211 */ /* 0x000fe400030f0eff */
[C---:B------:R-:W-:Y:S01]  /*fdc0*/  LEA R6, P6, R13.reuse, R3, 0x1 ;  /* 0x000000030d067211 */ /* 0x040fe200078c08ff */
[----:B0-----:R-:W-:Y:S01]  /*fdd0*/  VIADD R9, R13, UR6 ;  /* 0x000000060d097c36 */ /* 0x001fe20008000000 */
[----:B------:R-:W-:Y:S01]  /*fde0*/  ISETP.LT.AND P3, PT, R12, UR7, !P0 ;  /* 0x000000070c007c0c */ /* 0x000fe2000c761270 */
[----:B------:R0:W-:Y:S01]  /*fdf0*/  @P2 STG.E.U16 desc[UR14][R4.64], R27 ;  /* 0x0000001b04002986 */ /* 0x0001e2000c10150e */
[----:B------:R-:W-:-:S02]  /*fe00*/  ISETP.LT.AND P2, PT, R7, UR7, !P0 ;  /* 0x0000000707007c0c */ /* 0x000fc4000c741270 */
[-C--:B------:R-:W-:Y:S02]  /*fe10*/  LEA.HI.X.SX32 R7, R13, R28.reuse, 0x1, P6 ;  /* 0x0000001c0d077211 */ /* 0x080fe400030f0eff */
[----:B------:R-:W-:Y:S01]  /*fe20*/  PRMT R13, R27, 0x7632, R13 ;  /* 0x000076321b0d7816 */ /* 0x000fe2000000000d */
[----:B-1----:R-:W-:Y:S01]  /*fe30*/  VIADD R10, R0, 0x34 ;  /* 0x00000034000a7836 */ /* 0x002fe20000000000 */
[CC--:B------:R-:W-:Y:S01]  /*fe40*/  LEA R8, P6, R9.reuse, R3.reuse, 0x1 ;  /* 0x0000000309087211 */ /* 0x0c0fe200078c08ff */
[C---:B------:R-:W-:Y:S02]  /*fe50*/  VIADD R11, R9.reuse, UR6 ;  /* 0x00000006090b7c36 */ /* 0x040fe40008000000 */
[----:B------:R1:W-:Y:S01]  /*fe60*/  @P1 STG.E.U16 desc[UR14][R6.64], R13 ;  /* 0x0000000d06001986 */ /* 0x0003e2000c10150e */
[----:B------:R-:W-:Y:S01]  /*fe70*/  LEA.HI.X.SX32 R9, R9, R28, 0x1, P6 ;  /* 0x0000001c09097211 */ /* 0x000fe200030f0eff */
[C---:B0-----:R-:W-:Y:S01]  /*fe80*/  VIADD R5, R11.reuse, UR6 ;  /* 0x000000060b057c36 */ /* 0x041fe20008000000 */
[----:B------:R-:W-:Y:S01]  /*fe90*/  ISETP.LT.AND P1, PT, R10, UR7, !P0 ;  /* 0x000000070a007c0c */ /* 0x000fe2000c721270 */
[C---:B------:R-:W-:Y:S01]  /*fea0*/  VIADD R4, R0.reuse, 0x35 ;  /* 0x0000003500047836 */ /* 0x040fe20000000000 */
[----:B------:R-:W-:Y:S01]  /*feb0*/  LEA R10, P6, R11, R3, 0x1 ;  /* 0x000000030b0a7211 */ /* 0x000fe200078c08ff */
[----:B------:R0:W-:Y:S01]  /*fec0*/  @P5 STG.E.U16 desc[UR14][R8.64], R20 ;  /* 0x0000001408005986 */ /* 0x0001e2000c10150e */
[----:B------:R-:W-:-:S02]  /*fed0*/  VIADD R14, R0, 0x38 ;  /* 0x00000038000e7836 */ /* 0x000fc40000000000 */
[-C--:B------:R-:W-:Y:S02]  /*fee0*/  LEA.HI.X.SX32 R11, R11, R28.reuse, 0x1, P6 ;  /* 0x0000001c0b0b7211 */ /* 0x080fe400030f0eff */
[C---:B------:R-:W-:Y:S02]  /*fef0*/  LEA R12, P6, R5.reuse, R3, 0x1 ;  /* 0x00000003050c7211 */ /* 0x040fe400078c08ff */
[----:B------:R-:W-:Y:S01]  /*ff00*/  ISETP.LT.AND P5, PT, R4, UR7, !P0 ;  /* 0x0000000704007c0c */ /* 0x000fe2000c7a1270 */
[----:B------:R-:W-:Y:S01]  /*ff10*/  VIADD R4, R0, 0x36 ;  /* 0x0000003600047836 */ /* 0x000fe20000000000 */
[C---:B-1----:R-:W-:Y:S01]  /*ff20*/  LEA.HI.X.SX32 R13, R5.reuse, R28, 0x1, P6 ;  /* 0x0000001c050d7211 */ /* 0x042fe200030f0eff */
[----:B------:R-:W-:Y:S01]  /*ff30*/  VIADD R5, R5, UR6 ;  /* 0x0000000605057c36 */ /* 0x000fe20008000000 */
[----:B0-----:R-:W-:-:S03]  /*ff40*/  PRMT R9, R20, 0x7632, R9 ;  /* 0x0000763214097816 */ /* 0x001fc60000000009 */
[C---:B------:R-:W-:Y:S01]  /*ff50*/  VIADD R15, R5.reuse, UR6 ;  /* 0x00000006050f7c36 */ /* 0x040fe20008000000 */
[----:B------:R-:W-:Y:S01]  /*ff60*/  LEA R8, P6, R5, R3, 0x1 ;  /* 0x0000000305087211 */ /* 0x000fe200078c08ff */
[----:B------:R0:W-:Y:S01]  /*ff70*/  @P4 STG.E.U16 desc[UR14][R10.64], R9 ;  /* 0x000000090a004986 */ /* 0x0001e2000c10150e */
[----:B------:R-:W-:Y:S01]  /*ff80*/  ISETP.LT.AND P4, PT, R4, UR7, !P0 ;  /* 0x0000000704007c0c */ /* 0x000fe2000c781270 */
[----:B------:R-:W-:Y:S02]  /*ff90*/  VIADD R4, R0, 0x37 ;  /* 0x0000003700047836 */ /* 0x000fe40000000000 */
[----:B------:R1:W-:Y:S01]  /*ffa0*/  @P3 STG.E.U16 desc[UR14][R12.64], R21 ;  /* 0x000000150c003986 */ /* 0x0003e2000c10150e */
[----:B------:R-:W-:Y:S02]  /*ffb0*/  VIADD R16, R15, UR6 ;  /* 0x000000060f107c36 */ /* 0x000fe40008000000 */
[----:B------:R-:W-:Y:S02]  /*ffc0*/  ISETP.LT.AND P3, PT, R4, UR7, !P0 ;  /* 0x0000000704007c0c */ /* 0x000fe4000c761270 */
[----:B0-----:R-:W-:-:S02]  /*ffd0*/  LEA.HI.X.SX32 R9, R5, R28, 0x1, P6 ;  /* 0x0000001c05097211 */ /* 0x001fc400030f0eff */
[----:B------:R0:W2:Y:S01]  /*ffe0*/  LDS.128 R4, [R2] ;  /* 0x0000000002047984 */ /* 0x0000a20000000c00 */
[CC--:B------:R-:W-:Y:S01]  /*fff0*/  LEA R10, P6, R15.reuse, R3.reuse, 0x1 ;  /* 0x000000030f0a7211 */ /* 0x0c0fe200078c08ff */
[----:B-1----:R-:W-:Y:S02]  /*10000*/  VIADD R13, R0, 0x39 ;  /* 0x00000039000d7836 */ /* 0x002fe40000000000 */
[----:B------:R1:W-:Y:S01]  /*10010*/  @P2 STG.E.U16 desc[UR14][R8.64], R17 ;  /* 0x0000001108002986 */ /* 0x0003e2000c10150e */
[----:B------:R-:W-:Y:S01]  /*10020*/  LEA.HI.X.SX32 R11, R15, R28, 0x1, P6 ;  /* 0x0000001c0f0b7211 */ /* 0x000fe200030f0eff */
[C---:B------:R-:W-:Y:S01]  /*10030*/  VIADD R15, R16.reuse, UR6 ;  /* 0x00000006100f7c36 */ /* 0x040fe20008000000 */
[----:B------:R-:W-:Y:S01]  /*10040*/  LEA R12, P6, R16, R3, 0x1 ;  /* 0x00000003100c7211 */ /* 0x000fe200078c08ff */
[----:B0-----:R-:W-:Y:S01]  /*10050*/  VIADD R2, R0, 0x3a ;  /* 0x0000003a00027836 */ /* 0x001fe20000000000 */
[----:B------:R-:W-:Y:S01]  /*10060*/  ISETP.LT.AND P2, PT, R14, UR7, !P0 ;  /* 0x000000070e007c0c */ /* 0x000fe2000c741270 */
[----:B------:R0:W-:Y:S01]  /*10070*/  @P1 STG.E.U16 desc[UR14][R10.64], R22 ;  /* 0x000000160a001986 */ /* 0x0001e2000c10150e */
[----:B------:R-:W-:-:S02]  /*10080*/  ISETP.LT.AND P1, PT, R13, UR7, !P0 ;  /* 0x000000070d007c0c */ /* 0x000fc4000c721270 */
[-C--:B------:R-:W-:Y:S02]  /*10090*/  LEA.HI.X.SX32 R13, R16, R28.reuse, 0x1, P6 ;  /* 0x0000001c100d7211 */ /* 0x080fe400030f0eff */
[----:B------:R-:W-:Y:S01]  /*100a0*/  PRMT R16, R22, 0x7632, R16 ;  /* 0x0000763216107816 */ /* 0x000fe20000000010 */
[C---:B-1----:R-:W-:Y:S01]  /*100b0*/  VIADD R9, R15.reuse, UR6 ;  /* 0x000000060f097c36 */ /* 0x042fe20008000000 */
[-C--:B------:R-:W-:Y:S02]  /*100c0*/  LEA R14, P6, R15, R3.reuse, 0x1 ;  /* 0x000000030f0e7211 */ /* 0x080fe400078c08ff */
[----:B------:R-:W-:Y:S01]  /*100d0*/  PRMT R17, R23, 0x7632, R17 ;  /* 0x0000763217117816 */ /* 0x000fe20000000011 */
[----:B------:R1:W-:Y:S01]  /*100e0*/  @P5 STG.E.U16 desc[UR14][R12.64], R16 ;  /* 0x000000100c005986 */ /* 0x0003e2000c10150e */
[-C--:B------:R-:W-:Y:S01]  /*100f0*/  LEA.HI.X.SX32 R15, R15, R28.reuse, 0x1, P6 ;  /* 0x0000001c0f0f7211 */ /* 0x080fe200030f0eff */
[C---:B0-----:R-:W-:Y:S01]  /*10100*/  VIADD R11, R9.reuse, UR6 ;  /* 0x00000006090b7c36 */ /* 0x041fe20008000000 */
[----:B------:R-:W-:Y:S01]  /*10110*/  ISETP.LT.AND P5, PT, R2, UR7, !P0 ;  /* 0x0000000702007c0c */ /* 0x000fe2000c7a1270 */
[----:B------:R-:W-:Y:S01]  /*10120*/  VIADD R2, R0, 0x3b ;  /* 0x0000003b00027836 */ /* 0x000fe20000000000 */
[CC--:B------:R-:W-:Y:S01]  /*10130*/  LEA R8, P6, R9.reuse, R3.reuse, 0x1 ;  /* 0x0000000309087211 */ /* 0x0c0fe200078c08ff */
[----:B------:R0:W-:Y:S03]  /*10140*/  @P4 STG.E.U16 desc[UR14][R14.64], R23 ;  /* 0x000000170e004986 */ /* 0x0001e6000c10150e */
[----:B------:R-:W-:Y:S01]  /*10150*/  ISETP.LT.AND P4, PT, R2, UR7, !P0 ;  /* 0x0000000702007c0c */ /* 0x000fe2000c781270 */
[----:B------:R-:W-:Y:S01]  /*10160*/  VIADD R2, R0, 0x3c ;  /* 0x0000003c00027836 */ /* 0x000fe20000000000 */
[----:B------:R-:W-:Y:S01]  /*10170*/  LEA.HI.X.SX32 R9, R9, R28, 0x1, P6 ;  /* 0x0000001c09097211 */ /* 0x000fe200030f0eff */
[C---:B-1----:R-:W-:Y:S01]  /*10180*/  VIADD R13, R11.reuse, UR6 ;  /* 0x000000060b0d7c36 */ /* 0x042fe20008000000 */
[----:B------:R-:W-:-:S03]  /*10190*/  LEA R10, P6, R11, R3, 0x1 ;  /* 0x000000030b0a7211 */ /* 0x000fc600078c08ff */
[----:B------:R1:W-:Y:S01]  /*101a0*/  @P3 STG.E.U16 desc[UR14][R8.64], R17 ;  /* 0x0000001108003986 */ /* 0x0003e2000c10150e */
[-C--:B------:R-:W-:Y:S01]  /*101b0*/  LEA.HI.X.SX32 R11, R11, R28.reuse, 0x1, P6 ;  /* 0x0000001c0b0b7211 */ /* 0x080fe200030f0eff */
[C---:B0-----:R-:W-:Y:S01]  /*101c0*/  VIADD R15, R13.reuse, UR6 ;  /* 0x000000060d0f7c36 */ /* 0x041fe20008000000 */
[----:B------:R-:W-:Y:S01]  /*101d0*/  ISETP.LT.AND P3, PT, R2, UR7, !P0 ;  /* 0x0000000702007c0c */ /* 0x000fe2000c761270 */
[----:B------:R-:W-:Y:S01]  /*101e0*/  VIADD R2, R0, 0x3d ;  /* 0x0000003d00027836 */ /* 0x000fe20000000000 */
[----:B------:R-:W-:Y:S01]  /*101f0*/  LEA R12, P6, R13, R3, 0x1 ;  /* 0x000000030d0c7211 */ /* 0x000fe200078c08ff */
[----:B------:R-:W-:Y:S01]  /*10200*/  VIADD R16, R15, UR6 ;  /* 0x000000060f107c36 */ /* 0x000fe20008000000 */
[----:B--2---:R0:W-:Y:S02]  /*10210*/  @P2 STG.E.U16 desc[UR14][R10.64], R4 ;  /* 0x000000040a002986 */ /* 0x0041e4000c10150e */
[----:B------:R-:W-:Y:S01]  /*10220*/  ISETP.LT.AND P2, PT, R2, UR7, !P0 ;  /* 0x0000000702007c0c */ /* 0x000fe2000c741270 */
[----:B------:R-:W-:Y:S01]  /*10230*/  VIADD R2, R16, UR6 ;  /* 0x0000000610027c36 */ /* 0x000fe20008000000 */
[----:B------:R-:W-:-:S02]  /*10240*/  LEA.HI.X.SX32 R13, R13, R28, 0x1, P6 ;  /* 0x0000001c0d0d7211 */ /* 0x000fc400030f0eff */
[----:B-1----:R-:W-:Y:S01]  /*10250*/  PRMT R9, R4, 0x7632, R9 ;  /* 0x0000763204097816 */ /* 0x002fe20000000009 */
[----:B------:R-:W-:Y:S01]  /*10260*/  VIADD R17, R2, UR6 ;  /* 0x0000000602117c36 */ /* 0x000fe20008000000 */
[----:B------:R-:W-:-:S03]  /*10270*/  LEA R14, P6, R15, R3, 0x1 ;  /* 0x000000030f0e7211 */ /* 0x000fc600078c08ff */
[----:B------:R1:W-:Y:S01]  /*10280*/  @P1 STG.E.U16 desc[UR14][R12.64], R9 ;  /* 0x000000090c001986 */ /* 0x0003e2000c10150e */
[-C--:B------:R-:W-:Y:S01]  /*10290*/  LEA.HI.X.SX32 R15, R15, R28.reuse, 0x1, P6 ;  /* 0x0000001c0f0f7211 */ /* 0x080fe200030f0eff */
[----:B------:R-:W-:Y:S01]  /*102a0*/  VIADD R18, R17, UR6 ;  /* 0x0000000611127c36 */ /* 0x000fe20008000000 */
[-C--:B------:R-:W-:Y:S01]  /*102b0*/  LEA R8, P1, R16, R3.reuse, 0x1 ;  /* 0x0000000310087211 */ /* 0x080fe200078208ff */
[----:B0-----:R-:W-:Y:S01]  /*102c0*/  VIADD R4, R0, 0x3e ;  /* 0x0000003e00047836 */ /* 0x001fe20000000000 */
[----:B------:R-:W-:Y:S01]  /*102d0*/  LEA R10, P6, R2, R3, 0x1 ;  /* 0x00000003020a7211 */ /* 0x000fe200078c08ff */
[----:B------:R-:W-:Y:S01]  /*102e0*/  VIADD R19, R18, UR6 ;  /* 0x0000000612137c36 */ /* 0x000fe20008000000 */
[----:B------:R0:W-:Y:S01]  /*102f0*/  @P5 STG.E.U16 desc[UR14][R14.64], R5 ;  /* 0x000000050e005986 */ /* 0x0001e2000c10150e */
[----:B------:R-:W-:Y:S01]  /*10300*/  VIADD R0, R0, 0x3f ;  /* 0x0000003f00007836 */ /* 0x000fe20000000000 */
[-C--:B------:R-:W-:Y:S02]  /*10310*/  LEA.HI.X.SX32 R11, R2, R28.reuse, 0x1, P6 ;  /* 0x0000001c020b7211 */ /* 0x080fe400030f0eff */
[----:B-1----:R-:W-:-:S02]  /*10320*/  LEA.HI.X.SX32 R9, R16, R28, 0x1, P1 ;  /* 0x0000001c10097211 */ /* 0x002fc400008f0eff */
[CC--:B------:R-:W-:Y:S02]  /*10330*/  LEA R16, P6, R17.reuse, R3.reuse, 0x1 ;  /* 0x0000000311107211 */ /* 0x0c0fe400078c08ff */
[CC--:B------:R-:W-:Y:S02]  /*10340*/  LEA R2, P1, R18.reuse, R3.reuse, 0x1 ;  /* 0x0000000312027211 */ /* 0x0c0fe400078208ff */
[-C--:B------:R-:W-:Y:S02]  /*10350*/  LEA.HI.X.SX32 R17, R17, R28.reuse, 0x1, P6 ;  /* 0x0000001c11117211 */ /* 0x080fe400030f0eff */
[----:B------:R-:W-:Y:S02]  /*10360*/  LEA R12, P6, R19, R3, 0x1 ;  /* 0x00000003130c7211 */ /* 0x000fe400078c08ff */
[----:B------:R-:W-:Y:S02]  /*10370*/  LEA.HI.X.SX32 R3, R18, R28, 0x1, P1 ;  /* 0x0000001c12037211 */ /* 0x000fe400008f0eff */
[----:B------:R-:W-:-:S02]  /*10380*/  ISETP.LT.AND P1, PT, R4, UR7, !P0 ;  /* 0x0000000704007c0c */ /* 0x000fc4000c721270 */
[----:B------:R-:W-:Y:S02]  /*10390*/  ISETP.LT.AND P0, PT, R0, UR7, !P0 ;  /* 0x0000000700007c0c */ /* 0x000fe4000c701270 */
[----:B------:R-:W-:Y:S02]  /*103a0*/  PRMT R4, R5, 0x7632, R4 ;  /* 0x0000763205047816 */ /* 0x000fe40000000004 */
[----:B------:R-:W-:Y:S02]  /*103b0*/  PRMT R0, R6, 0x7632, R0 ;  /* 0x0000763206007816 */ /* 0x000fe40000000000 */
[----:B------:R-:W-:Y:S01]  /*103c0*/  LEA.HI.X.SX32 R13, R19, R28, 0x1, P6 ;  /* 0x0000001c130d7211 */ /* 0x000fe200030f0eff */
[----:B------:R0:W-:Y:S04]  /*103d0*/  @P4 STG.E.U16 desc[UR14][R8.64], R4 ;  /* 0x0000000408004986 */ /* 0x0001e8000c10150e */
[----:B------:R0:W-:Y:S04]  /*103e0*/  @P3 STG.E.U16 desc[UR14][R10.64], R6 ;  /* 0x000000060a003986 */ /* 0x0001e8000c10150e */
[----:B------:R0:W-:Y:S04]  /*103f0*/  @P2 STG.E.U16 desc[UR14][R16.64], R0 ;  /* 0x0000000010002986 */ /* 0x0001e8000c10150e */
[----:B------:R0:W-:Y:S01]  /*10400*/  @P1 STG.E.U16 desc[UR14][R2.64], R7 ;  /* 0x0000000702001986 */ /* 0x0001e2000c10150e */
[----:B------:R-:W-:Y:S05]  /*10410*/  @!P0 EXIT ;  /* 0x000000000000894d */ /* 0x000fea0003800000 */
[----:B0-----:R-:W-:-:S05]  /*10420*/  PRMT R6, R7, 0x7632, R6 ;  /* 0x0000763207067816 */ /* 0x001fca0000000006 */
[----:B------:R-:W-:Y:S01]  /*10430*/  STG.E.U16 desc[UR14][R12.64], R6 ;  /* 0x000000060c007986 */ /* 0x000fe2000c10150e */
[----:B------:R-:W-:Y:S05]  /*10440*/  EXIT ;  /* 0x000000000000794d */ /* 0x000fea0003800000 */
.L_x_3:
[----:B------:R-:W-:-:S00]  /*10450*/  BRA `(.L_x_3) ;  /* 0xfffffffc00fc7947 */ /* 0x000fc0000383ffff */
[----:B------:R-:W-:-:S00]  /*10460*/  NOP ;  /* 0x0000000000007918 */ /* 0x000fc00000000000 */
        /* <DEDUP_REMOVED lines=9> */
.L_x_4:


//--------------------- .nv.shared.matmul_kernel  --------------------------
	.section	.nv.shared.matmul_kernel,"aw",@nobits
	.sectionflags	@""
	.align	16
	.zero		1024


//--------------------- .nv.shared.reserved.0     --------------------------
	.section	.nv.shared.reserved.0,"aw",@nobits
	.weak		__nv_reservedSMEM_offset_0_alias
	.size		__nv_reservedSMEM_offset_0_alias, 0, 0
	.other		__nv_reservedSMEM_offset_0_alias,@"STO_CUDA_RESERVED_SHARED STV_DEFAULT"
__nv_reservedSMEM_offset_0_alias:
	.zero		0


//--------------------- .nv.constant0.matmul_kernel --------------------------
	.section	.nv.constant0.matmul_kernel,"a",@progbits
	.sectionflags	@""
	.align	4
.nv.constant0.matmul_kernel:
	.zero		608


//--------------------- SYMBOLS --------------------------

	.type		.nv.reservedSmem.offset0,@object
	.size		.nv.reservedSmem.offset0,0x4
